	.headerflags	@"EF_CUDA_TEXMODE_UNIFIED EF_CUDA_64BIT_ADDRESS EF_CUDA_SM86 EF_CUDA_VIRTUAL_SM(EF_CUDA_SM86)"
	.elftype	@"ET_EXEC"


//--------------------- .nv.info                  --------------------------
	.section	.nv.info,"",@"SHT_CUDA_INFO"
	.align	4


	//----- nvinfo : EIATTR_REGCOUNT
	.align		4
        /*0000*/ 	.byte	0x04, 0x2f
        /*0002*/ 	.short	(.L_2 - .L_1)
	.align		4
.L_1:
        /*0004*/ 	.word	index@(triton_red_fused__to_copy_add_amax_amin_clamp_mul_native_layer_norm_reciprocal_12)
        /*0008*/ 	.word	0x0000003a


	//----- nvinfo : EIATTR_MIN_STACK_SIZE
	.align		4
.L_2:
        /*000c*/ 	.byte	0x04, 0x12
        /*000e*/ 	.short	(.L_4 - .L_3)
	.align		4
.L_3:
        /*0010*/ 	.word	index@(triton_red_fused__to_copy_add_amax_amin_clamp_mul_native_layer_norm_reciprocal_12)
        /*0014*/ 	.word	0x00000000


	//----- nvinfo : EIATTR_FRAME_SIZE
	.align		4
.L_4:
        /*0018*/ 	.byte	0x04, 0x11
        /*001a*/ 	.short	(.L_6 - .L_5)
	.align		4
.L_5:
        /*001c*/ 	.word	index@(triton_red_fused__to_copy_add_amax_amin_clamp_mul_native_layer_norm_reciprocal_12)
        /*0020*/ 	.word	0x00000000


	//----- nvinfo : EIATTR_MIN_STACK_SIZE
	.align		4
.L_6:
        /*0024*/ 	.byte	0x04, 0x12
        /*0026*/ 	.short	(.L_8 - .L_7)
	.align		4
.L_7:
        /*0028*/ 	.word	index@(triton_red_fused__to_copy_add_amax_amin_clamp_mul_native_layer_norm_reciprocal_12)
        /*002c*/ 	.word	0x00000000
.L_8:


//--------------------- .nv.info.triton_red_fused__to_copy_add_amax_amin_clamp_mul_native_layer_norm_reciprocal_12 --------------------------
	.section	.nv.info.triton_red_fused__to_copy_add_amax_amin_clamp_mul_native_layer_norm_reciprocal_12,"",@"SHT_CUDA_INFO"
	.sectionflags	@""
	.align	4


	//----- nvinfo : EIATTR_CUDA_API_VERSION
	.align		4
        /*0000*/ 	.byte	0x04, 0x37
        /*0002*/ 	.short	(.L_10 - .L_9)
.L_9:
        /*0004*/ 	.word	0x0000007c


	//----- nvinfo : EIATTR_SW2861232_WAR
	.align		4
.L_10:
        /*0008*/ 	.byte	0x01, 0x35
	.zero		2


	//----- nvinfo : EIATTR_PARAM_CBANK
	.align		4
        /*000c*/ 	.byte	0x04, 0x0a
        /*000e*/ 	.short	(.L_12 - .L_11)
	.align		4
.L_11:
        /*0010*/ 	.word	index@(.nv.constant0.triton_red_fused__to_copy_add_amax_amin_clamp_mul_native_layer_norm_reciprocal_12)
        /*0014*/ 	.short	0x0160
        /*0016*/ 	.short	0x0078


	//----- nvinfo : EIATTR_CBANK_PARAM_SIZE
	.align		4
.L_12:
        /*0018*/ 	.byte	0x03, 0x19
        /*001a*/ 	.short	0x0078


	//----- nvinfo : EIATTR_KPARAM_INFO
	.align		4
        /*001c*/ 	.byte	0x04, 0x17
        /*001e*/ 	.short	(.L_14 - .L_13)
.L_13:
        /*0020*/ 	.word	0x00000000
        /*0024*/ 	.short	0x000f
        /*0026*/ 	.short	0x0070
        /*0028*/ 	.byte	0x00, 0xf4, 0x21, 0x00


	//----- nvinfo : EIATTR_KPARAM_INFO
	.align		4
.L_14:
        /*002c*/ 	.byte	0x04, 0x17
        /*002e*/ 	.short	(.L_16 - .L_15)
.L_15:
        /*0030*/ 	.word	0x00000000
        /*0034*/ 	.short	0x000e
        /*0036*/ 	.short	0x006c
        /*0038*/ 	.byte	0x00, 0xf0, 0x11, 0x00


	//----- nvinfo : EIATTR_KPARAM_INFO
	.align		4
.L_16:
        /*003c*/ 	.byte	0x04, 0x17
        /*003e*/ 	.short	(.L_18 - .L_17)
.L_17:
        /*0040*/ 	.word	0x00000000
        /*0044*/ 	.short	0x000d
        /*0046*/ 	.short	0x0068
        /*0048*/ 	.byte	0x00, 0xf0, 0x11, 0x00


	//----- nvinfo : EIATTR_KPARAM_INFO
	.align		4
.L_18:
        /*004c*/ 	.byte	0x04, 0x17
        /*004e*/ 	.short	(.L_20 - .L_19)
.L_19:
        /*0050*/ 	.word	0x00000000
        /*0054*/ 	.short	0x000c
        /*0056*/ 	.short	0x0060
        /*0058*/ 	.byte	0x00, 0xf4, 0x21, 0x00


	//----- nvinfo : EIATTR_KPARAM_INFO
	.align		4
.L_20:
        /*005c*/ 	.byte	0x04, 0x17
        /*005e*/ 	.short	(.L_22 - .L_21)
.L_21:
        /*0060*/ 	.word	0x00000000
        /*0064*/ 	.short	0x000b
        /*0066*/ 	.short	0x0058
        /*0068*/ 	.byte	0x00, 0xf4, 0x21, 0x00


	//----- nvinfo : EIATTR_KPARAM_INFO
	.align		4
.L_22:
        /*006c*/ 	.byte	0x04, 0x17
        /*006e*/ 	.short	(.L_24 - .L_23)
.L_23:
        /*0070*/ 	.word	0x00000000
        /*0074*/ 	.short	0x000a
        /*0076*/ 	.short	0x0050
        /*0078*/ 	.byte	0x00, 0xf4, 0x21, 0x00


	//----- nvinfo : EIATTR_KPARAM_INFO
	.align		4
.L_24:
        /*007c*/ 	.byte	0x04, 0x17
        /*007e*/ 	.short	(.L_26 - .L_25)
.L_25:
        /*0080*/ 	.word	0x00000000
        /*0084*/ 	.short	0x0009
        /*0086*/ 	.short	0x0048
        /*0088*/ 	.byte	0x00, 0xf4, 0x21, 0x00


	//----- nvinfo : EIATTR_KPARAM_INFO
	.align		4
.L_26:
        /*008c*/ 	.byte	0x04, 0x17
        /*008e*/ 	.short	(.L_28 - .L_27)
.L_27:
        /*0090*/ 	.word	0x00000000
        /*0094*/ 	.short	0x0008
        /*0096*/ 	.short	0x0040
        /*0098*/ 	.byte	0x00, 0xf4, 0x21, 0x00


	//----- nvinfo : EIATTR_KPARAM_INFO
	.align		4
.L_28:
        /*009c*/ 	.byte	0x04, 0x17
        /*009e*/ 	.short	(.L_30 - .L_29)
.L_29:
        /*00a0*/ 	.word	0x00000000
        /*00a4*/ 	.short	0x0007
        /*00a6*/ 	.short	0x0038
        /*00a8*/ 	.byte	0x00, 0xf4, 0x21, 0x00


	//----- nvinfo : EIATTR_KPARAM_INFO
	.align		4
.L_30:
        /*00ac*/ 	.byte	0x04, 0x17
        /*00ae*/ 	.short	(.L_32 - .L_31)
.L_31:
        /*00b0*/ 	.word	0x00000000
        /*00b4*/ 	.short	0x0006
        /*00b6*/ 	.short	0x0030
        /*00b8*/ 	.byte	0x00, 0xf4, 0x21, 0x00


	//----- nvinfo : EIATTR_KPARAM_INFO
	.align		4
.L_32:
        /*00bc*/ 	.byte	0x04, 0x17
        /*00be*/ 	.short	(.L_34 - .L_33)
.L_33:
        /*00c0*/ 	.word	0x00000000
        /*00c4*/ 	.short	0x0005
        /*00c6*/ 	.short	0x0028
        /*00c8*/ 	.byte	0x00, 0xf4, 0x21, 0x00


	//----- nvinfo : EIATTR_KPARAM_INFO
	.align		4
.L_34:
        /*00cc*/ 	.byte	0x04, 0x17
        /*00ce*/ 	.short	(.L_36 - .L_35)
.L_35:
        /*00d0*/ 	.word	0x00000000
        /*00d4*/ 	.short	0x0004
        /*00d6*/ 	.short	0x0020
        /*00d8*/ 	.byte	0x00, 0xf4, 0x21, 0x00


	//----- nvinfo : EIATTR_KPARAM_INFO
	.align		4
.L_36:
        /*00dc*/ 	.byte	0x04, 0x17
        /*00de*/ 	.short	(.L_38 - .L_37)
.L_37:
        /*00e0*/ 	.word	0x00000000
        /*00e4*/ 	.short	0x0003
        /*00e6*/ 	.short	0x0018
        /*00e8*/ 	.byte	0x00, 0xf4, 0x21, 0x00


	//----- nvinfo : EIATTR_KPARAM_INFO
	.align		4
.L_38:
        /*00ec*/ 	.byte	0x04, 0x17
        /*00ee*/ 	.short	(.L_40 - .L_39)
.L_39:
        /*00f0*/ 	.word	0x00000000
        /*00f4*/ 	.short	0x0002
        /*00f6*/ 	.short	0x0010
        /*00f8*/ 	.byte	0x00, 0xf4, 0x21, 0x00


	//----- nvinfo : EIATTR_KPARAM_INFO
	.align		4
.L_40:
        /*00fc*/ 	.byte	0x04, 0x17
        /*00fe*/ 	.short	(.L_42 - .L_41)
.L_41:
        /*0100*/ 	.word	0x00000000
        /*0104*/ 	.short	0x0001
        /*0106*/ 	.short	0x0008
        /*0108*/ 	.byte	0x00, 0xf4, 0x21, 0x00


	//----- nvinfo : EIATTR_KPARAM_INFO
	.align		4
.L_42:
        /*010c*/ 	.byte	0x04, 0x17
        /*010e*/ 	.short	(.L_44 - .L_43)
.L_43:
        /*0110*/ 	.word	0x00000000
        /*0114*/ 	.short	0x0000
        /*0116*/ 	.short	0x0000
        /*0118*/ 	.byte	0x00, 0xf4, 0x21, 0x00


	//----- nvinfo : EIATTR_MAXREG_COUNT
	.align		4
.L_44:
        /*011c*/ 	.byte	0x03, 0x1b
        /*011e*/ 	.short	0x0080


	//----- nvinfo : EIATTR_COOP_GROUP_MASK_REGIDS
	.align		4
        /*0120*/ 	.byte	0x04, 0x29
        /*0122*/ 	.short	(.L_46 - .L_45)


	//   ....[0]....
.L_45:
        /*0124*/ 	.word	0xffffffff


	//   ....[1]....
        /*0128*/ 	.word	0xffffffff


	//   ....[2]....
        /*012c*/ 	.word	0xffffffff


	//   ....[3]....
        /*0130*/ 	.word	0xffffffff


	//   ....[4]....
        /*0134*/ 	.word	0xffffffff


	//   ....[5]....
        /*0138*/ 	.word	0xffffffff


	//   ....[6]....
        /*013c*/ 	.word	0xffffffff


	//   ....[7]....
        /*0140*/ 	.word	0xffffffff


	//   ....[8]....
        /*0144*/ 	.word	0xffffffff


	//   ....[9]....
        /*0148*/ 	.word	0xffffffff


	//   ....[10]....
        /*014c*/ 	.word	0xffffffff


	//   ....[11]....
        /*0150*/ 	.word	0xffffffff


	//   ....[12]....
        /*0154*/ 	.word	0xffffffff


	//   ....[13]....
        /*0158*/ 	.word	0xffffffff


	//   ....[14]....
        /*015c*/ 	.word	0xffffffff


	//   ....[15]....
        /*0160*/ 	.word	0xffffffff


	//   ....[16]....
        /*0164*/ 	.word	0xffffffff


	//   ....[17]....
        /*0168*/ 	.word	0xffffffff


	//   ....[18]....
        /*016c*/ 	.word	0xffffffff


	//   ....[19]....
        /*0170*/ 	.word	0xffffffff


	//   ....[20]....
        /*0174*/ 	.word	0xffffffff


	//   ....[21]....
        /*0178*/ 	.word	0xffffffff


	//   ....[22]....
        /*017c*/ 	.word	0xffffffff


	//   ....[23]....
        /*0180*/ 	.word	0xffffffff


	//   ....[24]....
        /*0184*/ 	.word	0xffffffff


	//   ....[25]....
        /*0188*/ 	.word	0xffffffff


	//   ....[26]....
        /*018c*/ 	.word	0xffffffff


	//   ....[27]....
        /*0190*/ 	.word	0xffffffff


	//   ....[28]....
        /*0194*/ 	.word	0xffffffff


	//   ....[29]....
        /*0198*/ 	.word	0xffffffff


	//   ....[30]....
        /*019c*/ 	.word	0xffffffff


	//   ....[31]....
        /*01a0*/ 	.word	0xffffffff


	//   ....[32]....
        /*01a4*/ 	.word	0xffffffff


	//   ....[33]....
        /*01a8*/ 	.word	0xffffffff


	//   ....[34]....
        /*01ac*/ 	.word	0xffffffff


	//   ....[35]....
        /*01b0*/ 	.word	0xffffffff


	//   ....[36]....
        /*01b4*/ 	.word	0xffffffff


	//   ....[37]....
        /*01b8*/ 	.word	0xffffffff


	//   ....[38]....
        /*01bc*/ 	.word	0xffffffff


	//   ....[39]....
        /*01c0*/ 	.word	0xffffffff


	//   ....[40]....
        /*01c4*/ 	.word	0xffffffff


	//   ....[41]....
        /*01c8*/ 	.word	0xffffffff


	//   ....[42]....
        /*01cc*/ 	.word	0xffffffff


	//   ....[43]....
        /*01d0*/ 	.word	0xffffffff


	//   ....[44]....
        /*01d4*/ 	.word	0xffffffff


	//   ....[45]....
        /*01d8*/ 	.word	0xffffffff


	//   ....[46]....
        /*01dc*/ 	.word	0xffffffff


	//   ....[47]....
        /*01e0*/ 	.word	0xffffffff


	//   ....[48]....
        /*01e4*/ 	.word	0xffffffff


	//   ....[49]....
        /*01e8*/ 	.word	0xffffffff


	//   ....[50]....
        /*01ec*/ 	.word	0xffffffff


	//   ....[51]....
        /*01f0*/ 	.word	0xffffffff


	//   ....[52]....
        /*01f4*/ 	.word	0xffffffff


	//   ....[53]....
        /*01f8*/ 	.word	0xffffffff


	//   ....[54]....
        /*01fc*/ 	.word	0xffffffff


	//   ....[55]....
        /*0200*/ 	.word	0xffffffff


	//   ....[56]....
        /*0204*/ 	.word	0xffffffff


	//   ....[57]....
        /*0208*/ 	.word	0xffffffff


	//   ....[58]....
        /*020c*/ 	.word	0xffffffff


	//   ....[59]....
        /*0210*/ 	.word	0xffffffff


	//----- nvinfo : EIATTR_COOP_GROUP_INSTR_OFFSETS
	.align		4
.L_46:
        /*0214*/ 	.byte	0x04, 0x28
        /*0216*/ 	.short	(.L_48 - .L_47)


	//   ....[0]....
.L_47:
        /*0218*/ 	.word	0x00001a50


	//   ....[1]....
        /*021c*/ 	.word	0x00001ac0


	//   ....[2]....
        /*0220*/ 	.word	0x00001b20


	//   ....[3]....
        /*0224*/ 	.word	0x00001be0


	//   ....[4]....
        /*0228*/ 	.word	0x00001c30


	//   ....[5]....
        /*022c*/ 	.word	0x00001c90


	//   ....[6]....
        /*0230*/ 	.word	0x00001d10


	//   ....[7]....
        /*0234*/ 	.word	0x00001dc0


	//   ....[8]....
        /*0238*/ 	.word	0x00001df0


	//   ....[9]....
        /*023c*/ 	.word	0x00001e30


	//   ....[10]....
        /*0240*/ 	.word	0x00001f80


	//   ....[11]....
        /*0244*/ 	.word	0x00001f90


	//   ....[12]....
        /*0248*/ 	.word	0x00001fc0


	//   ....[13]....
        /*024c*/ 	.word	0x00001fd0


	//   ....[14]....
        /*0250*/ 	.word	0x000020e0


	//   ....[15]....
        /*0254*/ 	.word	0x00002150


	//   ....[16]....
        /*0258*/ 	.word	0x000021e0


	//   ....[17]....
        /*025c*/ 	.word	0x000021f0


	//   ....[18]....
        /*0260*/ 	.word	0x00002210


	//   ....[19]....
        /*0264*/ 	.word	0x00002240


	//   ....[20]....
        /*0268*/ 	.word	0x000024d0


	//   ....[21]....
        /*026c*/ 	.word	0x00002520


	//   ....[22]....
        /*0270*/ 	.word	0x00002540


	//   ....[23]....
        /*0274*/ 	.word	0x00002570


	//   ....[24]....
        /*0278*/ 	.word	0x00002610


	//   ....[25]....
        /*027c*/ 	.word	0x00002690


	//   ....[26]....
        /*0280*/ 	.word	0x000026d0


	//   ....[27]....
        /*0284*/ 	.word	0x00002790


	//   ....[28]....
        /*0288*/ 	.word	0x000027e0


	//   ....[29]....
        /*028c*/ 	.word	0x00002820


	//   ....[30]....
        /*0290*/ 	.word	0x00002910


	//   ....[31]....
        /*0294*/ 	.word	0x00002940


	//   ....[32]....
        /*0298*/ 	.word	0x00003d20


	//   ....[33]....
        /*029c*/ 	.word	0x00003de0


	//   ....[34]....
        /*02a0*/ 	.word	0x00003e10


	//   ....[35]....
        /*02a4*/ 	.word	0x00003e70


	//   ....[36]....
        /*02a8*/ 	.word	0x00003ea0


	//   ....[37]....
        /*02ac*/ 	.word	0x00003ef0


	//   ....[38]....
        /*02b0*/ 	.word	0x00003f20


	//   ....[39]....
        /*02b4*/ 	.word	0x00003fe0


	//   ....[40]....
        /*02b8*/ 	.word	0x00003ff0


	//   ....[41]....
        /*02bc*/ 	.word	0x00004080


	//   ....[42]....
        /*02c0*/ 	.word	0x00004390


	//   ....[43]....
        /*02c4*/ 	.word	0x00004450


	//   ....[44]....
        /*02c8*/ 	.word	0x000044b0


	//   ....[45]....
        /*02cc*/ 	.word	0x000044c0


	//   ....[46]....
        /*02d0*/ 	.word	0x00004510


	//   ....[47]....
        /*02d4*/ 	.word	0x00004580


	//   ....[48]....
        /*02d8*/ 	.word	0x000045a0


	//   ....[49]....
        /*02dc*/ 	.word	0x000045f0


	//   ....[50]....
        /*02e0*/ 	.word	0x00004640


	//   ....[51]....
        /*02e4*/ 	.word	0x00004660


	//   ....[52]....
        /*02e8*/ 	.word	0x000046b0


	//   ....[53]....
        /*02ec*/ 	.word	0x00004780


	//   ....[54]....
        /*02f0*/ 	.word	0x000047b0


	//   ....[55]....
        /*02f4*/ 	.word	0x000047f0


	//   ....[56]....
        /*02f8*/ 	.word	0x000048f0


	//   ....[57]....
        /*02fc*/ 	.word	0x00004940


	//   ....[58]....
        /*0300*/ 	.word	0x00004980


	//   ....[59]....
        /*0304*/ 	.word	0x000049c0


	//----- nvinfo : EIATTR_EXIT_INSTR_OFFSETS
	.align		4
.L_48:
        /*0308*/ 	.byte	0x04, 0x1c
        /*030a*/ 	.short	(.L_50 - .L_49)


	//   ....[0]....
.L_49:
        /*030c*/ 	.word	0x00005a00


	//   ....[1]....
        /*0310*/ 	.word	0x00005a20


	//----- nvinfo : EIATTR_REQNTID
	.align		4
.L_50:
        /*0314*/ 	.byte	0x04, 0x10
        /*0316*/ 	.short	(.L_52 - .L_51)
.L_51:
        /*0318*/ 	.word	0x00000200
        /*031c*/ 	.word	0x00000001
        /*0320*/ 	.word	0x00000001


	//----- nvinfo : EIATTR_CRS_STACK_SIZE
	.align		4
.L_52:
        /*0324*/ 	.byte	0x04, 0x1e
        /*0326*/ 	.short	(.L_54 - .L_53)
.L_53:
        /*0328*/ 	.word	0x00000000
.L_54:


//--------------------- .nv.callgraph             --------------------------
	.section	.nv.callgraph,"",@"SHT_CUDA_CALLGRAPH"
	.align	4
	.sectionentsize	8
	.align		4
        /*0000*/ 	.word	0x00000000
	.align		4
        /*0004*/ 	.word	0xffffffff
	.align		4
        /*0008*/ 	.word	0x00000000
	.align		4
        /*000c*/ 	.word	0xfffffffe
	.align		4
        /*0010*/ 	.word	0x00000000
	.align		4
        /*0014*/ 	.word	0xfffffffd
	.align		4
        /*0018*/ 	.word	0x00000000
	.align		4
        /*001c*/ 	.word	0xfffffffc


//--------------------- .nv.rel.action            --------------------------
	.section	.nv.rel.action,"",@"SHT_CUDA_RELOCINFO"
	.align	8
	.sectionentsize	8
        /*0000*/ 	.byte	0x73, 0x00, 0x00, 0x00, 0x00, 0x00, 0x00, 0x00, 0x00, 0x00, 0x00, 0x11, 0x25, 0x00, 0x05, 0x36


//--------------------- .nv.constant4             --------------------------
	.section	.nv.constant4,"a",@progbits
	.align	8
	.align		8
.nv.constant4:
        /*0000*/ 	.dword	_$_str


//--------------------- .nv.constant0.triton_red_fused__to_copy_add_amax_amin_clamp_mul_native_layer_norm_reciprocal_12 --------------------------
	.section	.nv.constant0.triton_red_fused__to_copy_add_amax_amin_clamp_mul_native_layer_norm_reciprocal_12,"a",@progbits
	.sectionflags	@""
	.align	4
.nv.constant0.triton_red_fused__to_copy_add_amax_amin_clamp_mul_native_layer_norm_reciprocal_12:
	.zero		472


//--------------------- .text.triton_red_fused__to_copy_add_amax_amin_clamp_mul_native_layer_norm_reciprocal_12 --------------------------
	.section	.text.triton_red_fused__to_copy_add_amax_amin_clamp_mul_native_layer_norm_reciprocal_12,"ax",@progbits
	.sectionflags	@"SHF_BARRIERS=1"
	.sectioninfo	@"SHI_REGISTERS=58"
	.align	128
        .global         triton_red_fused__to_copy_add_amax_amin_clamp_mul_native_layer_norm_reciprocal_12
        .type           triton_red_fused__to_copy_add_amax_amin_clamp_mul_native_layer_norm_reciprocal_12,@function
        .size           triton_red_fused__to_copy_add_amax_amin_clamp_mul_native_layer_norm_reciprocal_12,(.L_x_11 - triton_red_fused__to_copy_add_amax_amin_clamp_mul_native_layer_norm_reciprocal_12)
        .other          triton_red_fused__to_copy_add_amax_amin_clamp_mul_native_layer_norm_reciprocal_12,@"STO_CUDA_ENTRY STV_DEFAULT"
triton_red_fused__to_copy_add_amax_amin_clamp_mul_native_layer_norm_reciprocal_12:
.text.triton_red_fused__to_copy_add_amax_amin_clamp_mul_native_layer_norm_reciprocal_12:
[----:B------:R-:W-:Y:S02]  /*0000*/  IMAD.MOV.U32 R1, RZ, RZ, c[0x0][0x28] ;  /* 0x00000a00ff017624 */ /* 0x000fe400078e00ff */
[----:B------:R-:W0:Y:S01]  /*0010*/  S2R R7, SR_TID.X ;  /* 0x0000000000077919 */ /* 0x000e220000002100 */
[----:B------:R-:W-:Y:S01]  /*0020*/  IMAD.MOV.U32 R0, RZ, RZ, 0x2 ;  /* 0x00000002ff007424 */ /* 0x000fe200078e00ff */
[----:B------:R-:W-:Y:S01]  /*0030*/  ULDC.64 UR4, c[0x0][0x118] ;  /* 0x0000460000047ab9 */ /* 0x000fe20000000a00 */
[----:B------:R-:W-:Y:S01]  /*0040*/  IMAD.MOV.U32 R29, RZ, RZ, RZ ;  /* 0x000000ffff1d7224 */ /* 0x000fe200078e00ff */
[----:B------:R-:W1:Y:S01]  /*0050*/  S2R R11, SR_CTAID.X ;  /* 0x00000000000b7919 */ /* 0x000e620000002500 */
[----:B0-----:R-:W-:Y:S01]  /*0060*/  SHF.R.U32.HI R30, RZ, 0x8, R7 ;  /* 0x00000008ff1e7819 */ /* 0x001fe20000011607 */
[----:B------:R-:W-:Y:S02]  /*0070*/  IMAD.SHL.U32 R10, R7, 0x2, RZ ;  /* 0x00000002070a7824 */ /* 0x000fe400078e00ff */
[----:B-1----:R-:W-:Y:S01]  /*0080*/  IMAD.SHL.U32 R4, R11, 0x2, RZ ;  /* 0x000000020b047824 */ /* 0x002fe200078e00ff */
[----:B------:R-:W-:Y:S02]  /*0090*/  SGXT.U32 R30, R30, 0x1 ;  /* 0x000000011e1e781a */ /* 0x000fe40000000000 */
[----:B------:R-:W-:-:S02]  /*00a0*/  LOP3.LUT R31, R10, 0x1fe, RZ, 0xc0, !PT ;  /* 0x000001fe0a1f7812 */ /* 0x000fc400078ec0ff */
[----:B------:R-:W-:-:S04]  /*00b0*/  LOP3.LUT R25, R30, R4, RZ, 0xfc, !PT ;  /* 0x000000041e197212 */ /* 0x000fc800078efcff */
[C---:B------:R-:W-:Y:S01]  /*00c0*/  ISETP.GE.AND P1, PT, R25.reuse, 0x200, PT ;  /* 0x000002001900780c */ /* 0x040fe20003f26270 */
[----:B------:R-:W-:-:S04]  /*00d0*/  IMAD R3, R25, 0xc00, R31 ;  /* 0x00000c0019037824 */ /* 0x000fc800078e021f */
[----:B------:R-:W-:-:S08]  /*00e0*/  IMAD.WIDE R20, R3, R0, c[0x0][0x160] ;  /* 0x0000580003147625 */ /* 0x000fd000078e0200 */
[----:B------:R0:W2:Y:S01]  /*00f0*/  @!P1 LDG.E.EF R29, [R20.64] ;  /* 0x00000004141d9981 */ /* 0x0000a2000c0e1900 */
[----:B------:R-:W-:Y:S01]  /*0100*/  PRMT R15, RZ, 0x7610, R15 ;  /* 0x00007610ff0f7816 */ /* 0x000fe2000000000f */
[----:B------:R-:W-:Y:S01]  /*0110*/  IMAD.WIDE R12, R25, R0, c[0x0][0x180] ;  /* 0x00006000190c7625 */ /* 0x000fe200078e0200 */
[----:B------:R-:W-:-:S04]  /*0120*/  PRMT R38, RZ, 0x7610, R38 ;  /* 0x00007610ff267816 */ /* 0x000fc80000000026 */
[----:B------:R1:W3:Y:S01]  /*0130*/  @!P1 LDG.E.EL.U16 R15, [R12.64] ;  /* 0x000000040c0f9981 */ /* 0x0002e2000c2e1500 */
[----:B------:R-:W-:-:S04]  /*0140*/  IMAD.WIDE R24, R25, R0, c[0x0][0x188] ;  /* 0x0000620019187625 */ /* 0x000fc800078e0200 */
[----:B------:R-:W-:Y:S01]  /*0150*/  IMAD.SHL.U32 R17, R7, 0x4, RZ ;  /* 0x0000000407117824 */ /* 0x000fe200078e00ff */
[----:B------:R4:W5:Y:S01]  /*0160*/  @!P1 LDG.E.EL.U16 R38, [R24.64] ;  /* 0x0000000418269981 */ /* 0x000962000c2e1500 */
[----:B------:R-:W-:-:S03]  /*0170*/  CS2R R22, SRZ ;  /* 0x0000000000167805 */ /* 0x000fc6000001ff00 */
[----:B------:R-:W-:Y:S01]  /*0180*/  LOP3.LUT R9, R17, 0x3fc, RZ, 0xc0, !PT ;  /* 0x000003fc11097812 */ /* 0x000fe200078ec0ff */
[----:B-1----:R-:W-:Y:S01]  /*0190*/  IMAD.MOV.U32 R13, RZ, RZ, 0x4 ;  /* 0x00000004ff0d7424 */ /* 0x002fe200078e00ff */
[----:B------:R-:W-:Y:S02]  /*01a0*/  LOP3.LUT R17, R30, 0x3fc, R17, 0xf8, !PT ;  /* 0x000003fc1e117812 */ /* 0x000fe400078ef811 */
[----:B------:R-:W-:Y:S01]  /*01b0*/  LOP3.LUT R16, R9, 0x2, RZ, 0xfc, !PT ;  /* 0x0000000209107812 */ /* 0x000fe200078efcff */
[----:B------:R-:W-:Y:S01]  /*01c0*/  IMAD.WIDE R34, R3, R13, c[0x0][0x178] ;  /* 0x00005e0003227625 */ /* 0x000fe200078e020d */
[----:B------:R-:W-:Y:S01]  /*01d0*/  BAR.SYNC.DEFER_BLOCKING 0x0 ;  /* 0x0000000000007b1d */ /* 0x000fe20000010000 */
[----:B------:R-:W-:Y:S02]  /*01e0*/  LEA.HI R44, R9, R17, RZ, 0x1f ;  /* 0x00000011092c7211 */ /* 0x000fe400078ff8ff */
[----:B------:R-:W-:-:S03]  /*01f0*/  SHF.R.U32.HI R16, RZ, 0x1, R16 ;  /* 0x00000001ff107819 */ /* 0x000fc60000011610 */
[----:B------:R-:W-:Y:S02]  /*0200*/  IMAD.SHL.U32 R44, R44, 0x2, RZ ;  /* 0x000000022c2c7824 */ /* 0x000fe400078e00ff */
[----:B0-----:R-:W-:-:S05]  /*0210*/  IMAD.IADD R21, R17, 0x1, R16 ;  /* 0x0000000111157824 */ /* 0x001fca00078e0210 */
[----:B------:R-:W-:Y:S02]  /*0220*/  LEA R6, R21, 0x4, 0x1 ;  /* 0x0000000415067811 */ /* 0x000fe400078e08ff */
[----:B------:R-:W-:-:S05]  /*0230*/  LOP3.LUT R12, R7, 0x1ff, RZ, 0xc0, !PT ;  /* 0x000001ff070c7812 */ /* 0x000fca00078ec0ff */
[----:B------:R-:W-:-:S05]  /*0240*/  IMAD.WIDE.U32 R32, R12, 0x2, RZ ;  /* 0x000000020c207825 */ /* 0x000fca00078e00ff */
[C---:B------:R-:W-:Y:S02]  /*0250*/  IADD3 R26, P0, R32.reuse, c[0x0][0x170], RZ ;  /* 0x00005c00201a7a10 */ /* 0x040fe40007f1e0ff */
[C---:B------:R-:W-:Y:S02]  /*0260*/  IADD3 R36, P2, R32.reuse, c[0x0][0x190], RZ ;  /* 0x0000640020247a10 */ /* 0x040fe40007f5e0ff */
[----:B----4-:R-:W-:Y:S02]  /*0270*/  IADD3 R24, P3, R32, c[0x0][0x198], RZ ;  /* 0x0000660020187a10 */ /* 0x010fe40007f7e0ff */
[C---:B------:R-:W-:Y:S02]  /*0280*/  IADD3.X R27, R33.reuse, c[0x0][0x174], RZ, P0, !PT ;  /* 0x00005d00211b7a10 */ /* 0x040fe400007fe4ff */
[C---:B------:R-:W-:Y:S02]  /*0290*/  IADD3.X R37, R33.reuse, c[0x0][0x194], RZ, P2, !PT ;  /* 0x0000650021257a10 */ /* 0x040fe400017fe4ff */
[----:B------:R-:W-:-:S02]  /*02a0*/  IADD3.X R25, R33, c[0x0][0x19c], RZ, P3, !PT ;  /* 0x0000670021197a10 */ /* 0x000fc40001ffe4ff */
[----:B--2---:R-:W-:Y:S01]  /*02b0*/  PRMT R2, R29, 0x7632, R2 ;  /* 0x000076321d027816 */ /* 0x004fe20000000002 */
[----:B------:R0:W-:Y:S04]  /*02c0*/  STS.U16 [R44], R29 ;  /* 0x0000001d2c007388 */ /* 0x0001e80000000400 */
[----:B------:R1:W-:Y:S04]  /*02d0*/  STS.U16 [R6], R2 ;  /* 0x0000000206007388 */ /* 0x0003e80000000400 */
[----:B------:R-:W-:Y:S06]  /*02e0*/  BAR.SYNC.DEFER_BLOCKING 0x0 ;  /* 0x0000000000007b1d */ /* 0x000fec0000010000 */
[----:B------:R2:W4:Y:S01]  /*02f0*/  @!P1 LDG.E.EF.64 R22, [R34.64] ;  /* 0x0000000422169981 */ /* 0x000522000c0e1b00 */
[----:B0-----:R-:W-:-:S03]  /*0300*/  IMAD.WIDE.U32 R28, R12, R13, c[0x0][0x168] ;  /* 0x00005a000c1c7625 */ /* 0x001fc600078e000d */
[----:B-1----:R-:W4:Y:S04]  /*0310*/  LDG.E.EL.U16 R2, [R26.64+0x3000] ;  /* 0x003000041a027981 */ /* 0x002f28000c2e1500 */
[----:B------:R0:W4:Y:S04]  /*0320*/  LDG.E.EL.U16 R36, [R36.64] ;  /* 0x0000000424247981 */ /* 0x000128000c2e1500 */
[----:B--2---:R1:W2:Y:S04]  /*0330*/  LDG.E.EL.U16 R35, [R24.64] ;  /* 0x0000000418237981 */ /* 0x0042a8000c2e1500 */
[----:B------:R-:W2:Y:S01]  /*0340*/  LDG.E.EL R34, [R28.64+0x6000] ;  /* 0x006000041c227981 */ /* 0x000ea2000c2e1900 */
[----:B---3--:R-:W-:-:S02]  /*0350*/  IMAD.U32 R20, R15, 0x10000, RZ ;  /* 0x000100000f147824 */ /* 0x008fc400078e00ff */
[----:B------:R-:W-:Y:S02]  /*0360*/  IMAD R30, R11, 0x2, R30 ;  /* 0x000000020b1e7824 */ /* 0x000fe400078e021e */
[----:B------:R-:W-:Y:S01]  /*0370*/  IMAD.MOV.U32 R43, RZ, RZ, RZ ;  /* 0x000000ffff2b7224 */ /* 0x000fe200078e00ff */
[----:B------:R-:W-:Y:S01]  /*0380*/  FSETP.GE.AND P0, PT, R20, RZ, PT ;  /* 0x000000ff1400720b */ /* 0x000fe20003f06000 */
[----:B-----5:R-:W-:Y:S02]  /*0390*/  IMAD.U32 R20, R38, 0x10000, RZ ;  /* 0x0001000026147824 */ /* 0x020fe400078e00ff */
[----:B------:R-:W-:Y:S01]  /*03a0*/  IMAD R11, R30, 0xc00, R31 ;  /* 0x00000c001e0b7824 */ /* 0x000fe200078e021f */
[----:B------:R-:W-:Y:S02]  /*03b0*/  SEL R15, R15, RZ, !P0 ;  /* 0x000000ff0f0f7207 */ /* 0x000fe40004000000 */
[----:B------:R-:W-:Y:S01]  /*03c0*/  FSETP.GTU.AND P0, PT, R20, RZ, PT ;  /* 0x000000ff1400720b */ /* 0x000fe20003f0c000 */
[----:B------:R-:W-:Y:S01]  /*03d0*/  IMAD.IADD R20, R44, 0x1, R44 ;  /* 0x000000012c147824 */ /* 0x000fe200078e022c */
[----:B------:R-:W-:Y:S01]  /*03e0*/  IADD3 R45, R11, 0x200, RZ ;  /* 0x000002000b2d7810 */ /* 0x000fe20007ffe0ff */
[----:B------:R-:W-:Y:S01]  /*03f0*/  IMAD.U32 R15, R15, 0x10000, RZ ;  /* 0x000100000f0f7824 */ /* 0x000fe200078e00ff */
[----:B------:R-:W-:-:S03]  /*0400*/  SEL R38, R38, RZ, P0 ;  /* 0x000000ff26267207 */ /* 0x000fc60000000000 */
[----:B------:R-:W-:Y:S01]  /*0410*/  FADD R15, RZ, -R15 ;  /* 0x8000000fff0f7221 */ /* 0x000fe20000000000 */
[----:B------:R-:W-:-:S04]  /*0420*/  IMAD.WIDE R30, R45, R0, c[0x0][0x160] ;  /* 0x000058002d1e7625 */ /* 0x000fc800078e0200 */
[----:B------:R-:W-:Y:S01]  /*0430*/  FSETP.NAN.AND P2, PT, R15, R15, PT ;  /* 0x0000000f0f00720b */ /* 0x000fe20003f48000 */
[----:B------:R-:W-:-:S05]  /*0440*/  IMAD.U32 R38, R38, 0x10000, RZ ;  /* 0x0001000026267824 */ /* 0x000fca00078e00ff */
[----:B------:R-:W-:-:S07]  /*0450*/  FSETP.GT.AND P0, PT, R15, R38, PT ;  /* 0x000000260f00720b */ /* 0x000fce0003f04000 */
[----:B------:R-:W-:-:S05]  /*0460*/  @!P2 FSEL R15, R15, R38, P0 ;  /* 0x000000260f0fa208 */ /* 0x000fca0000000000 */
[----:B------:R-:W-:Y:S01]  /*0470*/  FMUL R42, R15, 0.0078740157186985015869 ;  /* 0x3c0102040f2a7820 */ /* 0x000fe20000400000 */
[----:B------:R-:W-:Y:S02]  /*0480*/  SHF.R.U32.HI R15, RZ, 0x1, R10 ;  /* 0x00000001ff0f7819 */ /* 0x000fe4000001160a */
[----:B------:R-:W-:Y:S02]  /*0490*/  LOP3.LUT R10, R10, 0x3fe, RZ, 0xc0, !PT ;  /* 0x000003fe0a0a7812 */ /* 0x000fe400078ec0ff */
[C---:B------:R-:W-:Y:S02]  /*04a0*/  FSETP.GT.AND P0, PT, R42.reuse, 9.9999997473787516356e-06, PT ;  /* 0x3727c5ac2a00780b */ /* 0x040fe40003f04000 */
[----:B------:R-:W-:Y:S02]  /*04b0*/  SGXT.U32 R15, R15, 0x9 ;  /* 0x000000090f0f781a */ /* 0x000fe40000000000 */
[----:B------:R-:W-:-:S03]  /*04c0*/  FSETP.NAN.AND P2, PT, R42, R42, PT ;  /* 0x0000002a2a00720b */ /* 0x000fc60003f48000 */
[----:B------:R-:W-:-:S04]  /*04d0*/  IMAD.IADD R15, R10, 0x1, R15 ;  /* 0x000000010a0f7824 */ /* 0x000fc800078e020f */
[----:B-1----:R-:W-:Y:S02]  /*04e0*/  IMAD.SHL.U32 R24, R15, 0x2, RZ ;  /* 0x000000020f187824 */ /* 0x002fe400078e00ff */
[----:B------:R-:W-:Y:S02]  /*04f0*/  @!P0 FSEL R42, R42, 9.9999997473787516356e-06, P2 ;  /* 0x3727c5ac2a2a8808 */ /* 0x000fe40001000000 */
[----:B------:R-:W-:Y:S01]  /*0500*/  IMAD.IADD R25, R24, 0x1, R24 ;  /* 0x0000000118197824 */ /* 0x000fe200078e0218 */
[----:B----4-:R-:W-:Y:S02]  /*0510*/  I2FP.F32.S32 R15, R22 ;  /* 0x00000016000f7245 */ /* 0x010fe40000201400 */
[----:B------:R-:W-:Y:S01]  /*0520*/  LDS.U16 R22, [R24+0x2] ;  /* 0x0000020018167984 */ /* 0x000fe20000000400 */
[----:B------:R-:W-:Y:S02]  /*0530*/  I2FP.F32.S32 R23, R23 ;  /* 0x0000001700177245 */ /* 0x000fe40000201400 */
[----:B0-----:R-:W-:-:S02]  /*0540*/  FMUL R37, R42, R15 ;  /* 0x0000000f2a257220 */ /* 0x001fc40000400000 */
[----:B------:R-:W0:Y:S01]  /*0550*/  LDS.U16 R15, [R24] ;  /* 0x00000000180f7984 */ /* 0x000e220000000400 */
[----:B------:R-:W-:Y:S01]  /*0560*/  FMUL R38, R42, R23 ;  /* 0x000000172a267220 */ /* 0x000fe20000400000 */
[----:B------:R-:W-:Y:S02]  /*0570*/  IMAD.U32 R23, R2, 0x10000, RZ ;  /* 0x0001000002177824 */ /* 0x000fe400078e00ff */
[----:B------:R-:W-:Y:S01]  /*0580*/  BAR.SYNC.DEFER_BLOCKING 0x0 ;  /* 0x0000000000007b1d */ /* 0x000fe20000010000 */
[----:B------:R-:W-:Y:S02]  /*0590*/  IMAD.U32 R36, R36, 0x10000, RZ ;  /* 0x0001000024247824 */ /* 0x000fe400078e00ff */
[----:B--2---:R-:W-:Y:S01]  /*05a0*/  IMAD.U32 R35, R35, 0x10000, RZ ;  /* 0x0001000023237824 */ /* 0x004fe200078e00ff */
[----:B------:R-:W-:Y:S02]  /*05b0*/  FADD R34, R34, R23 ;  /* 0x0000001722227221 */ /* 0x000fe40000000000 */
[----:B------:R-:W-:Y:S04]  /*05c0*/  STS [R20], R37 ;  /* 0x0000002514007388 */ /* 0x000fe80000000800 */
[----:B------:R-:W-:Y:S04]  /*05d0*/  STS [R21.X4+0x8], R38 ;  /* 0x0000082615007388 */ /* 0x000fe80000004800 */
[----:B------:R-:W-:Y:S01]  /*05e0*/  BAR.SYNC.DEFER_BLOCKING 0x0 ;  /* 0x0000000000007b1d */ /* 0x000fe20000010000 */
[----:B0-----:R-:W-:-:S02]  /*05f0*/  IMAD.U32 R2, R15, 0x10000, RZ ;  /* 0x000100000f027824 */ /* 0x001fc400078e00ff */
[----:B------:R-:W-:-:S03]  /*0600*/  IMAD.U32 R15, R22, 0x10000, RZ ;  /* 0x00010000160f7824 */ /* 0x000fc600078e00ff */
[----:B------:R-:W0:Y:S04]  /*0610*/  LDS R39, [R25+0x4] ;  /* 0x0000040019277984 */ /* 0x000e280000000800 */
[----:B------:R-:W1:Y:S01]  /*0620*/  LDS R40, [R25] ;  /* 0x0000000019287984 */ /* 0x000e620000000800 */
[--C-:B0-----:R-:W-:Y:S01]  /*0630*/  FFMA R23, R39, R36, R35.reuse ;  /* 0x0000002427177223 */ /* 0x101fe20000000023 */
[----:B------:R-:W-:Y:S01]  /*0640*/  IMAD.WIDE R38, R3, R0, c[0x0][0x1a0] ;  /* 0x0000680003267625 */ /* 0x000fe200078e0200 */
[----:B-1----:R-:W-:Y:S02]  /*0650*/  FFMA R35, R36, R40, R35 ;  /* 0x0000002824237223 */ /* 0x002fe40000000023 */
[----:B------:R-:W-:Y:S01]  /*0660*/  FFMA R23, R34, R23, R15 ;  /* 0x0000001722177223 */ /* 0x000fe2000000000f */
[----:B------:R-:W-:Y:S01]  /*0670*/  IMAD.SHL.U32 R15, R12, 0x2, RZ ;  /* 0x000000020c0f7824 */ /* 0x000fe200078e00ff */
[----:B------:R-:W-:Y:S01]  /*0680*/  FFMA R22, R34, R35, R2 ;  /* 0x0000002322167223 */ /* 0x000fe20000000002 */
[----:B------:R-:W-:-:S04]  /*0690*/  SHF.R.U32.HI R2, RZ, 0x6, R7 ;  /* 0x00000006ff027819 */ /* 0x000fc80000011607 */
[----:B------:R-:W-:Y:S01]  /*06a0*/  F2FP.BF16.PACK_AB R34, R23, R22 ;  /* 0x000000161722723e */ /* 0x000fe200000010ff */
[----:B------:R-:W-:Y:S01]  /*06b0*/  BAR.SYNC.DEFER_BLOCKING 0x0 ;  /* 0x0000000000007b1d */ /* 0x000fe20000010000 */
[----:B------:R-:W-:Y:S02]  /*06c0*/  LOP3.LUT R35, R2, 0x4, RZ, 0xc0, !PT ;  /* 0x0000000402237812 */ /* 0x000fe400078ec0ff */
[----:B------:R-:W-:-:S03]  /*06d0*/  PRMT R36, R34, 0x7632, R36 ;  /* 0x0000763222247816 */ /* 0x000fc60000000024 */
[----:B------:R-:W-:Y:S01]  /*06e0*/  IMAD R2, R10, 0x2, R35 ;  /* 0x000000020a027824 */ /* 0x000fe200078e0223 */
[----:B------:R-:W-:Y:S04]  /*06f0*/  STS.U16 [R15], R34 ;  /* 0x000000220f007388 */ /* 0x000fe80000000400 */
[----:B------:R-:W-:Y:S04]  /*0700*/  STS.U16 [R15+0x404], R36 ;  /* 0x000404240f007388 */ /* 0x000fe80000000400 */
[----:B------:R-:W-:Y:S06]  /*0710*/  BAR.SYNC.DEFER_BLOCKING 0x0 ;  /* 0x0000000000007b1d */ /* 0x000fec0000010000 */
[----:B------:R-:W0:Y:S04]  /*0720*/  LDS R41, [R2] ;  /* 0x0000000002297984 */ /* 0x000e280000000800 */
[----:B0-----:R-:W-:Y:S04]  /*0730*/  @!P1 STG.E [R38.64], R41 ;  /* 0x0000002926009986 */ /* 0x001fe8000c101904 */
[----:B------:R0:W2:Y:S01]  /*0740*/  @!P1 LDG.E.EF R43, [R30.64] ;  /* 0x000000041e2b9981 */ /* 0x0000a2000c0e1900 */
[----:B------:R-:W-:Y:S01]  /*0750*/  CS2R R34, SRZ ;  /* 0x0000000000227805 */ /* 0x000fe2000001ff00 */
[----:B------:R-:W-:-:S02]  /*0760*/  IMAD.WIDE R36, R45, R13, c[0x0][0x178] ;  /* 0x00005e002d247625 */ /* 0x000fc400078e020d */
[----:B------:R-:W-:Y:S01]  /*0770*/  BAR.SYNC.DEFER_BLOCKING 0x0 ;  /* 0x0000000000007b1d */ /* 0x000fe20000010000 */
[----:B------:R-:W-:-:S04]  /*0780*/  LOP3.LUT R32, R32, 0x400, RZ, 0xfc, !PT ;  /* 0x0000040020207812 */ /* 0x000fc800078efcff */
[C---:B0-----:R-:W-:Y:S02]  /*0790*/  IADD3 R30, P0, R32.reuse, c[0x0][0x198], RZ ;  /* 0x00006600201e7a10 */ /* 0x041fe40007f1e0ff */
[----:B------:R-:W-:Y:S02]  /*07a0*/  IADD3 R32, P2, R32, c[0x0][0x190], RZ ;  /* 0x0000640020207a10 */ /* 0x000fe40007f5e0ff */
[----:B--2---:R-:W-:Y:S01]  /*07b0*/  PRMT R31, R43, 0x7632, R31 ;  /* 0x000076322b1f7816 */ /* 0x004fe2000000001f */
[----:B------:R-:W-:Y:S04]  /*07c0*/  STS.U16 [R44], R43 ;  /* 0x0000002b2c007388 */ /* 0x000fe80000000400 */
[----:B------:R0:W-:Y:S04]  /*07d0*/  STS.U16 [R6], R31 ;  /* 0x0000001f06007388 */ /* 0x0001e80000000400 */
[----:B------:R-:W-:Y:S06]  /*07e0*/  BAR.SYNC.DEFER_BLOCKING 0x0 ;  /* 0x0000000000007b1d */ /* 0x000fec0000010000 */
[----:B------:R-:W2:Y:S01]  /*07f0*/  @!P1 LDG.E.EF.64 R34, [R36.64] ;  /* 0x0000000424229981 */ /* 0x000ea2000c0e1b00 */
[----:B0-----:R-:W-:-:S02]  /*0800*/  IADD3.X R31, R33, c[0x0][0x19c], RZ, P0, !PT ;  /* 0x00006700211f7a10 */ /* 0x001fc400007fe4ff */
[----:B------:R-:W-:Y:S01]  /*0810*/  IADD3.X R33, R33, c[0x0][0x194], RZ, P2, !PT ;  /* 0x0000650021217a10 */ /* 0x000fe200017fe4ff */
[----:B------:R-:W3:Y:S04]  /*0820*/  LDG.E.EL.U16 R38, [R26.64+0x3400] ;  /* 0x003400041a267981 */ /* 0x000ee8000c2e1500 */
[----:B------:R-:W4:Y:S04]  /*0830*/  LDG.E.EL.U16 R39, [R32.64] ;  /* 0x0000000420277981 */ /* 0x000f28000c2e1500 */
[----:B------:R-:W5:Y:S04]  /*0840*/  LDG.E.EL.U16 R40, [R30.64] ;  /* 0x000000041e287981 */ /* 0x000f68000c2e1500 */
[----:B------:R-:W5:Y:S01]  /*0850*/  LDG.E.EL R46, [R28.64+0x6800] ;  /* 0x006800041c2e7981 */ /* 0x000f62000c2e1900 */
[----:B------:R-:W-:Y:S01]  /*0860*/  IADD3 R49, R45, 0x200, RZ ;  /* 0x000002002d317810 */ /* 0x000fe20007ffe0ff */
[----:B------:R-:W-:Y:S01]  /*0870*/  IMAD.MOV.U32 R51, RZ, RZ, RZ ;  /* 0x000000ffff337224 */ /* 0x000fe200078e00ff */
[----:B--2---:R-:W-:-:S02]  /*0880*/  I2FP.F32.S32 R35, R35 ;  /* 0x0000002300237245 */ /* 0x004fc40000201400 */
[----:B------:R-:W-:Y:S02]  /*0890*/  I2FP.F32.S32 R41, R34 ;  /* 0x0000002200297245 */ /* 0x000fe40000201400 */
[----:B------:R-:W0:Y:S01]  /*08a0*/  LDS.U16 R34, [R24] ;  /* 0x0000000018227984 */ /* 0x000e220000000400 */
[----:B------:R-:W-:Y:S01]  /*08b0*/  FMUL R36, R42, R35 ;  /* 0x000000232a247220 */ /* 0x000fe20000400000 */
[----:B---3--:R-:W-:Y:S01]  /*08c0*/  IMAD.U32 R47, R38, 0x10000, RZ ;  /* 0x00010000262f7824 */ /* 0x008fe200078e00ff */
[----:B------:R-:W-:Y:S01]  /*08d0*/  FMUL R41, R42, R41 ;  /* 0x000000292a297220 */ /* 0x000fe20000400000 */
[----:B------:R-:W1:Y:S01]  /*08e0*/  LDS.U16 R35, [R24+0x2] ;  /* 0x0000020018237984 */ /* 0x000e620000000400 */
[----:B----4-:R-:W-:-:S03]  /*08f0*/  IMAD.U32 R39, R39, 0x10000, RZ ;  /* 0x0001000027277824 */ /* 0x010fc600078e00ff */
[----:B------:R-:W-:Y:S01]  /*0900*/  BAR.SYNC.DEFER_BLOCKING 0x0 ;  /* 0x0000000000007b1d */ /* 0x000fe20000010000 */
[----:B-----5:R-:W-:Y:S01]  /*0910*/  IMAD.U32 R40, R40, 0x10000, RZ ;  /* 0x0001000028287824 */ /* 0x020fe200078e00ff */
[----:B------:R-:W-:-:S04]  /*0920*/  FADD R46, R46, R47 ;  /* 0x0000002f2e2e7221 */ /* 0x000fc80000000000 */
[----:B------:R-:W-:Y:S04]  /*0930*/  STS [R20], R41 ;  /* 0x0000002914007388 */ /* 0x000fe80000000800 */
[----:B------:R-:W-:Y:S04]  /*0940*/  STS [R21.X4+0x8], R36 ;  /* 0x0000082415007388 */ /* 0x000fe80000004800 */
[----:B------:R-:W-:Y:S01]  /*0950*/  BAR.SYNC.DEFER_BLOCKING 0x0 ;  /* 0x0000000000007b1d */ /* 0x000fe20000010000 */
[----:B0-----:R-:W-:Y:S02]  /*0960*/  IMAD.U32 R47, R34, 0x10000, RZ ;  /* 0x00010000222f7824 */ /* 0x001fe400078e00ff */
[----:B-1----:R-:W-:-:S03]  /*0970*/  IMAD.U32 R34, R35, 0x10000, RZ ;  /* 0x0001000023227824 */ /* 0x002fc600078e00ff */
[----:B------:R-:W0:Y:S04]  /*0980*/  LDS R37, [R25] ;  /* 0x0000000019257984 */ /* 0x000e280000000800 */
[----:B------:R-:W1:Y:S01]  /*0990*/  LDS R43, [R25+0x4] ;  /* 0x00000400192b7984 */ /* 0x000e620000000800 */
[C-C-:B0-----:R-:W-:Y:S01]  /*09a0*/  FFMA R37, R39.reuse, R37, R40.reuse ;  /* 0x0000002527257223 */ /* 0x141fe20000000028 */
[----:B-1----:R-:W-:-:S03]  /*09b0*/  FFMA R39, R39, R43, R40 ;  /* 0x0000002b27277223 */ /* 0x002fc60000000028 */
[C---:B------:R-:W-:Y:S01]  /*09c0*/  FFMA R43, R46.reuse, R37, R47 ;  /* 0x000000252e2b7223 */ /* 0x040fe2000000002f */
[----:B------:R-:W-:Y:S01]  /*09d0*/  BAR.SYNC.DEFER_BLOCKING 0x0 ;  /* 0x0000000000007b1d */ /* 0x000fe20000010000 */
[----:B------:R-:W-:Y:S01]  /*09e0*/  IMAD.WIDE R40, R49, R0, c[0x0][0x160] ;  /* 0x0000580031287625 */ /* 0x000fe200078e0200 */
[----:B------:R-:W-:-:S03]  /*09f0*/  FFMA R46, R46, R39, R34 ;  /* 0x000000272e2e7223 */ /* 0x000fc60000000022 */
[----:B------:R-:W-:Y:S02]  /*0a00*/  IMAD.WIDE R38, R45, R0, c[0x0][0x1a0] ;  /* 0x000068002d267625 */ /* 0x000fe400078e0200 */
[----:B------:R-:W-:-:S04]  /*0a10*/  F2FP.BF16.PACK_AB R34, R46, R43 ;  /* 0x0000002b2e22723e */ /* 0x000fc800000010ff */
[C---:B------:R-:W-:Y:S02]  /*0a20*/  PRMT R35, R34.reuse, 0x7610, R35 ;  /* 0x0000761022237816 */ /* 0x040fe40000000023 */
[----:B------:R-:W-:-:S03]  /*0a30*/  PRMT R36, R34, 0x7632, R36 ;  /* 0x0000763222247816 */ /* 0x000fc60000000024 */
[----:B------:R-:W-:Y:S04]  /*0a40*/  STS.U16 [R15], R35 ;  /* 0x000000230f007388 */ /* 0x000fe80000000400 */
[----:B------:R-:W-:Y:S04]  /*0a50*/  STS.U16 [R15+0x404], R36 ;  /* 0x000404240f007388 */ /* 0x000fe80000000400 */
[----:B------:R-:W-:Y:S06]  /*0a60*/  BAR.SYNC.DEFER_BLOCKING 0x0 ;  /* 0x0000000000007b1d */ /* 0x000fec0000010000 */
[----:B------:R-:W0:Y:S04]  /*0a70*/  LDS R47, [R2] ;  /* 0x00000000022f7984 */ /* 0x000e280000000800 */
[----:B0-----:R0:W-:Y:S04]  /*0a80*/  @!P1 STG.E [R38.64], R47 ;  /* 0x0000002f26009986 */ /* 0x0011e8000c101904 */
[----:B------:R-:W2:Y:S01]  /*0a90*/  @!P1 LDG.E.EF R51, [R40.64] ;  /* 0x0000000428339981 */ /* 0x000ea2000c0e1900 */
[----:B------:R-:W-:Y:S01]  /*0aa0*/  CS2R R34, SRZ ;  /* 0x0000000000227805 */ /* 0x000fe2000001ff00 */
[----:B------:R-:W-:-:S02]  /*0ab0*/  IMAD.WIDE R36, R49, R13, c[0x0][0x178] ;  /* 0x00005e0031247625 */ /* 0x000fc400078e020d */
[----:B------:R-:W-:Y:S01]  /*0ac0*/  BAR.SYNC.DEFER_BLOCKING 0x0 ;  /* 0x0000000000007b1d */ /* 0x000fe20000010000 */
[----:B--2---:R-:W-:-:S05]  /*0ad0*/  PRMT R50, R51, 0x7632, R50 ;  /* 0x0000763233327816 */ /* 0x004fca0000000032 */
[----:B------:R1:W-:Y:S04]  /*0ae0*/  STS.U16 [R44], R51 ;  /* 0x000000332c007388 */ /* 0x0003e80000000400 */
[----:B------:R-:W-:Y:S04]  /*0af0*/  STS.U16 [R6], R50 ;  /* 0x0000003206007388 */ /* 0x000fe80000000400 */
[----:B------:R-:W-:Y:S06]  /*0b00*/  BAR.SYNC.DEFER_BLOCKING 0x0 ;  /* 0x0000000000007b1d */ /* 0x000fec0000010000 */
[----:B------:R-:W2:Y:S04]  /*0b10*/  @!P1 LDG.E.EF.64 R34, [R36.64] ;  /* 0x0000000424229981 */ /* 0x000ea8000c0e1b00 */
[----:B0-----:R-:W3:Y:S04]  /*0b20*/  LDG.E.EL.U16 R39, [R26.64+0x3800] ;  /* 0x003800041a277981 */ /* 0x001ee8000c2e1500 */
[----:B------:R-:W4:Y:S04]  /*0b30*/  LDG.E.EL.U16 R40, [R32.64+0x400] ;  /* 0x0004000420287981 */ /* 0x000f28000c2e1500 */
[----:B------:R-:W5:Y:S04]  /*0b40*/  LDG.E.EL.U16 R41, [R30.64+0x400] ;  /* 0x000400041e297981 */ /* 0x000f68000c2e1500 */
[----:B------:R-:W5:Y:S01]  /*0b50*/  LDG.E.EL R38, [R28.64+0x7000] ;  /* 0x007000041c267981 */ /* 0x000f62000c2e1900 */
[----:B-1----:R-:W-:Y:S01]  /*0b60*/  IADD3 R51, R45, 0x400, RZ ;  /* 0x000004002d337810 */ /* 0x002fe20007ffe0ff */
[----:B------:R-:W-:Y:S01]  /*0b70*/  IMAD.MOV.U32 R55, RZ, RZ, RZ ;  /* 0x000000ffff377224 */ /* 0x000fe200078e00ff */
[----:B--2---:R-:W-:-:S02]  /*0b80*/  I2FP.F32.S32 R35, R35 ;  /* 0x0000002300237245 */ /* 0x004fc40000201400 */
[----:B------:R-:W-:Y:S02]  /*0b90*/  I2FP.F32.S32 R47, R34 ;  /* 0x00000022002f7245 */ /* 0x000fe40000201400 */
[----:B------:R-:W0:Y:S01]  /*0ba0*/  LDS.U16 R34, [R24] ;  /* 0x0000000018227984 */ /* 0x000e220000000400 */
[C---:B------:R-:W-:Y:S01]  /*0bb0*/  FMUL R48, R42.reuse, R35 ;  /* 0x000000232a307220 */ /* 0x040fe20000400000 */
        /* <DEDUP_REMOVED lines=15> */
[----:B-1----:R-:W-:Y:S02]  /*0cb0*/  FFMA R48, R40, R50, R41 ;  /* 0x0000003228307223 */ /* 0x002fe40000000029 */
[----:B------:R-:W-:Y:S01]  /*0cc0*/  BAR.SYNC.DEFER_BLOCKING 0x0 ;  /* 0x0000000000007b1d */ /* 0x000fe20000010000 */
[C---:B------:R-:W-:Y:S01]  /*0cd0*/  FFMA R47, R39.reuse, R36, R34 ;  /* 0x00000024272f7223 */ /* 0x040fe20000000022 */
[----:B------:R-:W-:-:S05]  /*0ce0*/  FFMA R48, R39, R48, R35 ;  /* 0x0000003027307223 */ /* 0x000fca0000000023 */
[----:B------:R-:W-:-:S04]  /*0cf0*/  F2FP.BF16.PACK_AB R34, R48, R47 ;  /* 0x0000002f3022723e */ /* 0x000fc800000010ff */
[C---:B------:R-:W-:Y:S02]  /*0d00*/  PRMT R35, R34.reuse, 0x7610, R35 ;  /* 0x0000761022237816 */ /* 0x040fe40000000023 */
[----:B------:R-:W-:-:S03]  /*0d10*/  PRMT R37, R34, 0x7632, R37 ;  /* 0x0000763222257816 */ /* 0x000fc60000000025 */
[----:B------:R0:W-:Y:S04]  /*0d20*/  STS.U16 [R15], R35 ;  /* 0x000000230f007388 */ /* 0x0001e80000000400 */
[----:B------:R1:W-:Y:S04]  /*0d30*/  STS.U16 [R15+0x404], R37 ;  /* 0x000404250f007388 */ /* 0x0003e80000000400 */
[----:B------:R-:W-:Y:S01]  /*0d40*/  BAR.SYNC.DEFER_BLOCKING 0x0 ;  /* 0x0000000000007b1d */ /* 0x000fe20000010000 */
[----:B0-----:R-:W-:-:S04]  /*0d50*/  IMAD.WIDE R34, R49, R0, c[0x0][0x1a0] ;  /* 0x0000680031227625 */ /* 0x001fc800078e0200 */
[C---:B-1----:R-:W-:Y:S01]  /*0d60*/  IMAD.WIDE R36, R51.reuse, R0, c[0x0][0x160] ;  /* 0x0000580033247625 */ /* 0x042fe200078e0200 */
[----:B------:R-:W0:Y:S04]  /*0d70*/  LDS R53, [R2] ;  /* 0x0000000002357984 */ /* 0x000e280000000800 */
[----:B0-----:R-:W-:Y:S04]  /*0d80*/  @!P1 STG.E [R34.64], R53 ;  /* 0x0000003522009986 */ /* 0x001fe8000c101904 */
[----:B------:R-:W2:Y:S01]  /*0d90*/  @!P1 LDG.E.EF R55, [R36.64] ;  /* 0x0000000424379981 */ /* 0x000ea2000c0e1900 */
[----:B------:R-:W-:Y:S01]  /*0da0*/  CS2R R38, SRZ ;  /* 0x0000000000267805 */ /* 0x000fe2000001ff00 */
[----:B------:R-:W-:-:S02]  /*0db0*/  IMAD.WIDE R40, R51, R13, c[0x0][0x178] ;  /* 0x00005e0033287625 */ /* 0x000fc400078e020d */
[----:B------:R-:W-:Y:S01]  /*0dc0*/  BAR.SYNC.DEFER_BLOCKING 0x0 ;  /* 0x0000000000007b1d */ /* 0x000fe20000010000 */
[----:B--2---:R-:W-:-:S05]  /*0dd0*/  PRMT R52, R55, 0x7632, R52 ;  /* 0x0000763237347816 */ /* 0x004fca0000000034 */
[----:B------:R-:W-:Y:S04]  /*0de0*/  STS.U16 [R44], R55 ;  /* 0x000000372c007388 */ /* 0x000fe80000000400 */
[----:B------:R-:W-:Y:S04]  /*0df0*/  STS.U16 [R6], R52 ;  /* 0x0000003406007388 */ /* 0x000fe80000000400 */
[----:B------:R-:W-:Y:S06]  /*0e00*/  BAR.SYNC.DEFER_BLOCKING 0x0 ;  /* 0x0000000000007b1d */ /* 0x000fec0000010000 */
[----:B------:R-:W2:Y:S04]  /*0e10*/  @!P1 LDG.E.EF.64 R38, [R40.64] ;  /* 0x0000000428269981 */ /* 0x000ea8000c0e1b00 */
[----:B------:R-:W3:Y:S04]  /*0e20*/  LDG.E.EL.U16 R49, [R32.64+0x800] ;  /* 0x0008000420317981 */ /* 0x000ee8000c2e1500 */
[----:B------:R-:W4:Y:S04]  /*0e30*/  LDG.E.EL.U16 R50, [R30.64+0x800] ;  /* 0x000800041e327981 */ /* 0x000f28000c2e1500 */
[----:B------:R-:W5:Y:S04]  /*0e40*/  LDG.E.EL.U16 R37, [R26.64+0x3c00] ;  /* 0x003c00041a257981 */ /* 0x000f68000c2e1500 */
[----:B------:R-:W5:Y:S04]  /*0e50*/  LDG.E.EL R36, [R28.64+0x7800] ;  /* 0x007800041c247981 */ /* 0x000f68000c2e1900 */
[----:B------:R-:W0:Y:S02]  /*0e60*/  LDS.U16 R34, [R24] ;  /* 0x0000000018227984 */ /* 0x000e240000000400 */
[----:B0-----:R-:W-:Y:S01]  /*0e70*/  IMAD.U32 R34, R34, 0x10000, RZ ;  /* 0x0001000022227824 */ /* 0x001fe200078e00ff */
[----:B--2---:R-:W-:-:S02]  /*0e80*/  I2FP.F32.S32 R35, R38 ;  /* 0x0000002600237245 */ /* 0x004fc40000201400 */
[----:B------:R-:W-:Y:S01]  /*0e90*/  I2FP.F32.S32 R39, R39 ;  /* 0x0000002700277245 */ /* 0x000fe20000201400 */
[----:B---3--:R-:W-:Y:S02]  /*0ea0*/  IMAD.U32 R49, R49, 0x10000, RZ ;  /* 0x0001000031317824 */ /* 0x008fe400078e00ff */
[C---:B------:R-:W-:Y:S02]  /*0eb0*/  FMUL R53, R42.reuse, R35 ;  /* 0x000000232a357220 */ /* 0x040fe40000400000 */
[----:B------:R-:W0:Y:S01]  /*0ec0*/  LDS.U16 R35, [R24+0x2] ;  /* 0x0000020018237984 */ /* 0x000e220000000400 */
[----:B------:R-:W-:Y:S01]  /*0ed0*/  FMUL R38, R42, R39 ;  /* 0x000000272a267220 */ /* 0x000fe20000400000 */
[----:B----4-:R-:W-:Y:S02]  /*0ee0*/  IMAD.U32 R50, R50, 0x10000, RZ ;  /* 0x0001000032327824 */ /* 0x010fe400078e00ff */
[----:B------:R-:W-:Y:S01]  /*0ef0*/  BAR.SYNC.DEFER_BLOCKING 0x0 ;  /* 0x0000000000007b1d */ /* 0x000fe20000010000 */
[----:B-----5:R-:W-:-:S04]  /*0f00*/  IMAD.U32 R37, R37, 0x10000, RZ ;  /* 0x0001000025257824 */ /* 0x020fc800078e00ff */
[----:B------:R-:W-:Y:S01]  /*0f10*/  FADD R37, R36, R37 ;  /* 0x0000002524257221 */ /* 0x000fe20000000000 */
[----:B------:R1:W-:Y:S04]  /*0f20*/  STS [R20], R53 ;  /* 0x0000003514007388 */ /* 0x0003e80000000800 */
[----:B------:R-:W-:Y:S04]  /*0f30*/  STS [R21.X4+0x8], R38 ;  /* 0x0000082615007388 */ /* 0x000fe80000004800 */
[----:B------:R-:W-:Y:S01]  /*0f40*/  BAR.SYNC.DEFER_BLOCKING 0x0 ;  /* 0x0000000000007b1d */ /* 0x000fe20000010000 */
[----:B-1----:R-:W-:Y:S01]  /*0f50*/  IADD3 R53, R45, 0x600, RZ ;  /* 0x000006002d357810 */ /* 0x002fe20007ffe0ff */
[----:B0-----:R-:W-:-:S04]  /*0f60*/  IMAD.U32 R35, R35, 0x10000, RZ ;  /* 0x0001000023237824 */ /* 0x001fc800078e00ff */
[----:B------:R-:W0:Y:S04]  /*0f70*/  LDS R39, [R25] ;  /* 0x0000000019277984 */ /* 0x000e280000000800 */
[----:B------:R-:W1:Y:S01]  /*0f80*/  LDS R41, [R25+0x4] ;  /* 0x0000040019297984 */ /* 0x000e620000000800 */
[C-C-:B0-----:R-:W-:Y:S01]  /*0f90*/  FFMA R39, R49.reuse, R39, R50.reuse ;  /* 0x0000002731277223 */ /* 0x141fe20000000032 */
[----:B-1----:R-:W-:-:S03]  /*0fa0*/  FFMA R40, R49, R41, R50 ;  /* 0x0000002931287223 */ /* 0x002fc60000000032 */
[----:B------:R-:W-:Y:S01]  /*0fb0*/  FFMA R50, R37, R39, R34 ;  /* 0x0000002725327223 */ /* 0x000fe20000000022 */
[----:B------:R-:W-:Y:S01]  /*0fc0*/  IMAD.WIDE R38, R51, R0, c[0x0][0x1a0] ;  /* 0x0000680033267625 */ /* 0x000fe200078e0200 */
[----:B------:R-:W-:-:S03]  /*0fd0*/  FFMA R49, R37, R40, R35 ;  /* 0x0000002825317223 */ /* 0x000fc60000000023 */
[----:B------:R-:W-:Y:S02]  /*0fe0*/  IMAD.MOV.U32 R51, RZ, RZ, RZ ;  /* 0x000000ffff337224 */ /* 0x000fe400078e00ff */
[----:B------:R-:W-:Y:S01]  /*0ff0*/  IMAD.WIDE R40, R53, R0, c[0x0][0x160] ;  /* 0x0000580035287625 */ /* 0x000fe200078e0200 */
[----:B------:R-:W-:Y:S01]  /*1000*/  F2FP.BF16.PACK_AB R34, R49, R50 ;  /* 0x000000323122723e */ /* 0x000fe200000010ff */
[----:B------:R-:W-:Y:S03]  /*1010*/  BAR.SYNC.DEFER_BLOCKING 0x0 ;  /* 0x0000000000007b1d */ /* 0x000fe60000010000 */
[----:B------:R-:W-:-:S03]  /*1020*/  PRMT R35, R34, 0x7632, R35 ;  /* 0x0000763222237816 */ /* 0x000fc60000000023 */
[----:B------:R-:W-:Y:S04]  /*1030*/  STS.U16 [R15], R34 ;  /* 0x000000220f007388 */ /* 0x000fe80000000400 */
[----:B------:R-:W-:Y:S04]  /*1040*/  STS.U16 [R15+0x404], R35 ;  /* 0x000404230f007388 */ /* 0x000fe80000000400 */
[----:B------:R-:W-:Y:S06]  /*1050*/  BAR.SYNC.DEFER_BLOCKING 0x0 ;  /* 0x0000000000007b1d */ /* 0x000fec0000010000 */
[----:B------:R-:W0:Y:S04]  /*1060*/  LDS R55, [R2] ;  /* 0x0000000002377984 */ /* 0x000e280000000800 */
[----:B0-----:R-:W-:Y:S04]  /*1070*/  @!P1 STG.E [R38.64], R55 ;  /* 0x0000003726009986 */ /* 0x001fe8000c101904 */
[----:B------:R-:W2:Y:S01]  /*1080*/  @!P1 LDG.E.EF R51, [R40.64] ;  /* 0x0000000428339981 */ /* 0x000ea2000c0e1900 */
[----:B------:R-:W-:-:S03]  /*1090*/  CS2R R34, SRZ ;  /* 0x0000000000227805 */ /* 0x000fc6000001ff00 */
[----:B------:R-:W-:Y:S01]  /*10a0*/  BAR.SYNC.DEFER_BLOCKING 0x0 ;  /* 0x0000000000007b1d */ /* 0x000fe20000010000 */
[----:B--2---:R-:W-:-:S05]  /*10b0*/  PRMT R37, R51, 0x7632, R37 ;  /* 0x0000763233257816 */ /* 0x004fca0000000025 */
[----:B------:R-:W-:Y:S04]  /*10c0*/  STS.U16 [R44], R51 ;  /* 0x000000332c007388 */ /* 0x000fe80000000400 */
[----:B------:R0:W-:Y:S04]  /*10d0*/  STS.U16 [R6], R37 ;  /* 0x0000002506007388 */ /* 0x0001e80000000400 */
[----:B------:R-:W-:Y:S01]  /*10e0*/  BAR.SYNC.DEFER_BLOCKING 0x0 ;  /* 0x0000000000007b1d */ /* 0x000fe20000010000 */
[----:B0-----:R-:W-:-:S05]  /*10f0*/  IMAD.WIDE R36, R53, R13, c[0x0][0x178] ;  /* 0x00005e0035247625 */ /* 0x001fca00078e020d */
[----:B------:R-:W2:Y:S04]  /*1100*/  @!P1 LDG.E.EF.64 R34, [R36.64] ;  /* 0x0000000424229981 */ /* 0x000ea8000c0e1b00 */
[----:B------:R-:W3:Y:S04]  /*1110*/  LDG.E.EL.U16 R39, [R26.64+0x4000] ;  /* 0x004000041a277981 */ /* 0x000ee8000c2e1500 */
[----:B------:R-:W4:Y:S04]  /*1120*/  LDG.E.EL R38, [R28.64+0x8000] ;  /* 0x008000041c267981 */ /* 0x000f28000c2e1900 */
[----:B------:R-:W5:Y:S04]  /*1130*/  LDG.E.EL.U16 R40, [R32.64+0xc00] ;  /* 0x000c000420287981 */ /* 0x000f68000c2e1500 */
[----:B------:R-:W5:Y:S01]  /*1140*/  LDG.E.EL.U16 R41, [R30.64+0xc00] ;  /* 0x000c00041e297981 */ /* 0x000f62000c2e1500 */
[----:B------:R-:W-:-:S02]  /*1150*/  IADD3 R45, R45, 0x800, RZ ;  /* 0x000008002d2d7810 */ /* 0x000fc40007ffe0ff */
[----:B--2---:R-:W-:Y:S02]  /*1160*/  I2FP.F32.S32 R35, R35 ;  /* 0x0000002300237245 */ /* 0x004fe40000201400 */
[----:B------:R-:W-:Y:S01]  /*1170*/  I2FP.F32.S32 R51, R34 ;  /* 0x0000002200337245 */ /* 0x000fe20000201400 */
[----:B---3--:R-:W-:Y:S01]  /*1180*/  IMAD.U32 R39, R39, 0x10000, RZ ;  /* 0x0001000027277824 */ /* 0x008fe200078e00ff */
[----:B------:R-:W0:Y:S03]  /*1190*/  LDS.U16 R34, [R24] ;  /* 0x0000000018227984 */ /* 0x000e260000000400 */
[----:B------:R-:W-:Y:S01]  /*11a0*/  FMUL R51, R42, R51 ;  /* 0x000000332a337220 */ /* 0x000fe20000400000 */
[----:B----4-:R-:W-:Y:S01]  /*11b0*/  FADD R39, R38, R39 ;  /* 0x0000002726277221 */ /* 0x010fe20000000000 */
[----:B------:R-:W-:Y:S02]  /*11c0*/  FMUL R38, R42, R35 ;  /* 0x000000232a267220 */ /* 0x000fe40000400000 */
[----:B------:R-:W1:Y:S01]  /*11d0*/  LDS.U16 R35, [R24+0x2] ;  /* 0x0000020018237984 */ /* 0x000e620000000400 */
[----:B-----5:R-:W-:-:S03]  /*11e0*/  IMAD.U32 R40, R40, 0x10000, RZ ;  /* 0x0001000028287824 */ /* 0x020fc600078e00ff */
[----:B------:R-:W-:Y:S01]  /*11f0*/  BAR.SYNC.DEFER_BLOCKING 0x0 ;  /* 0x0000000000007b1d */ /* 0x000fe20000010000 */
[----:B------:R-:W-:-:S05]  /*1200*/  IMAD.U32 R41, R41, 0x10000, RZ ;  /* 0x0001000029297824 */ /* 0x000fca00078e00ff */
[----:B------:R-:W-:Y:S04]  /*1210*/  STS [R20], R51 ;  /* 0x0000003314007388 */ /* 0x000fe80000000800 */
[----:B------:R-:W-:Y:S01]  /*1220*/  STS [R21.X4+0x8], R38 ;  /* 0x0000082615007388 */ /* 0x000fe20000004800 */
[----:B0-----:R-:W-:-:S03]  /*1230*/  IMAD.U32 R34, R34, 0x10000, RZ ;  /* 0x0001000022227824 */ /* 0x001fc600078e00ff */
[----:B------:R-:W-:Y:S01]  /*1240*/  BAR.SYNC.DEFER_BLOCKING 0x0 ;  /* 0x0000000000007b1d */ /* 0x000fe20000010000 */
[----:B-1----:R-:W-:-:S05]  /*1250*/  IMAD.U32 R35, R35, 0x10000, RZ ;  /* 0x0001000023237824 */ /* 0x002fca00078e00ff */
[----:B------:R-:W0:Y:S04]  /*1260*/  LDS R36, [R25] ;  /* 0x0000000019247984 */ /* 0x000e280000000800 */
[----:B------:R-:W1:Y:S01]  /*1270*/  LDS R52, [R25+0x4] ;  /* 0x0000040019347984 */ /* 0x000e620000000800 */
[C-C-:B0-----:R-:W-:Y:S01]  /*1280*/  FFMA R36, R40.reuse, R36, R41.reuse ;  /* 0x0000002428247223 */ /* 0x141fe20000000029 */
[----:B-1----:R-:W-:-:S03]  /*1290*/  FFMA R40, R40, R52, R41 ;  /* 0x0000003428287223 */ /* 0x002fc60000000029 */
[C---:B------:R-:W-:Y:S01]  /*12a0*/  FFMA R52, R39.reuse, R36, R34 ;  /* 0x0000002427347223 */ /* 0x040fe20000000022 */
[----:B------:R-:W-:Y:S01]  /*12b0*/  FFMA R51, R39, R40, R35 ;  /* 0x0000002827337223 */ /* 0x000fe20000000023 */
[----:B------:R-:W-:-:S04]  /*12c0*/  IMAD.WIDE R38, R45, R0, c[0x0][0x160] ;  /* 0x000058002d267625 */ /* 0x000fc800078e0200 */
[----:B------:R-:W-:-:S04]  /*12d0*/  F2FP.BF16.PACK_AB R34, R51, R52 ;  /* 0x000000343322723e */ /* 0x000fc800000010ff */
[C---:B------:R-:W-:Y:S01]  /*12e0*/  PRMT R35, R34.reuse, 0x7610, R35 ;  /* 0x0000761022237816 */ /* 0x040fe20000000023 */
[----:B------:R-:W-:Y:S01]  /*12f0*/  BAR.SYNC.DEFER_BLOCKING 0x0 ;  /* 0x0000000000007b1d */ /* 0x000fe20000010000 */
[----:B------:R-:W-:-:S05]  /*1300*/  PRMT R36, R34, 0x7632, R36 ;  /* 0x0000763222247816 */ /* 0x000fca0000000024 */
[----:B------:R0:W-:Y:S04]  /*1310*/  STS.U16 [R15], R35 ;  /* 0x000000230f007388 */ /* 0x0001e80000000400 */
[----:B------:R-:W-:Y:S04]  /*1320*/  STS.U16 [R15+0x404], R36 ;  /* 0x000404240f007388 */ /* 0x000fe80000000400 */
[----:B------:R-:W-:Y:S01]  /*1330*/  BAR.SYNC.DEFER_BLOCKING 0x0 ;  /* 0x0000000000007b1d */ /* 0x000fe20000010000 */
[----:B0-----:R-:W-:-:S04]  /*1340*/  IMAD.WIDE R34, R53, R0, c[0x0][0x1a0] ;  /* 0x0000680035227625 */ /* 0x001fc800078e0200 */
[----:B------:R-:W-:Y:S01]  /*1350*/  IMAD.MOV.U32 R53, RZ, RZ, RZ ;  /* 0x000000ffff357224 */ /* 0x000fe200078e00ff */
        /* <DEDUP_REMOVED lines=8> */
[----:B------:R2:W-:Y:S04]  /*13e0*/  STS.U16 [R6], R39 ;  /* 0x0000002706007388 */ /* 0x0005e80000000400 */
[----:B------:R-:W-:Y:S06]  /*13f0*/  BAR.SYNC.DEFER_BLOCKING 0x0 ;  /* 0x0000000000007b1d */ /* 0x000fec0000010000 */
[----:B------:R3:W4:Y:S04]  /*1400*/  @!P1 LDG.E.EF.64 R36, [R40.64] ;  /* 0x0000000428249981 */ /* 0x000728000c0e1b00 */
[----:B0-----:R-:W5:Y:S04]  /*1410*/  LDG.E.EL.U16 R35, [R26.64+0x4400] ;  /* 0x004400041a237981 */ /* 0x001f68000c2e1500 */
[----:B------:R0:W5:Y:S04]  /*1420*/  LDG.E.EL.U16 R30, [R30.64+0x1000] ;  /* 0x001000041e1e7981 */ /* 0x000168000c2e1500 */
[----:B------:R0:W5:Y:S04]  /*1430*/  LDG.E.EL.U16 R32, [R32.64+0x1000] ;  /* 0x0010000420207981 */ /* 0x000168000c2e1500 */
[----:B------:R-:W5:Y:S01]  /*1440*/  LDG.E.EL R34, [R28.64+0x8800] ;  /* 0x008800041c227981 */ /* 0x000f62000c2e1900 */
[----:B------:R-:W-:-:S02]  /*1450*/  ISETP.GE.AND P4, PT, R4, 0x200, PT ;  /* 0x000002000400780c */ /* 0x000fc40003f86270 */
[----:B------:R-:W-:Y:S02]  /*1460*/  ISETP.LT.AND P0, PT, R4, 0x200, PT ;  /* 0x000002000400780c */ /* 0x000fe40003f01270 */
[----:B---3--:R-:W-:Y:S02]  /*1470*/  FSEL R41, R22, RZ, !P4 ;  /* 0x000000ff16297208 */ /* 0x008fe40006000000 */
[----:B------:R-:W-:Y:S01]  /*1480*/  LDS.U16 R22, [R24+0x2] ;  /* 0x0000020018167984 */ /* 0x000fe20000000400 */
[----:B------:R-:W-:-:S05]  /*1490*/  SEL R38, RZ, 0x3f800000, !P0 ;  /* 0x3f800000ff267807 */ /* 0x000fca0004000000 */
[----:B-1----:R-:W-:-:S04]  /*14a0*/  FADD R53, R38, 1 ;  /* 0x3f80000026357421 */ /* 0x002fc80000000000 */
[----:B--2---:R-:W1:Y:S01]  /*14b0*/  MUFU.RCP R39, R53 ;  /* 0x0000003500277308 */ /* 0x004e620000001000 */
[----:B------:R-:W-:Y:S01]  /*14c0*/  FADD R6, -R41, R43 ;  /* 0x0000002b29067221 */ /* 0x000fe20000000100 */
[----:B0-----:R-:W-:Y:S02]  /*14d0*/  FSEL R31, R53, R38, !P4 ;  /* 0x00000026351f7208 */ /* 0x001fe40006000000 */
[----:B------:R-:W-:Y:S01]  /*14e0*/  FSEL R40, R23, RZ, !P4 ;  /* 0x000000ff17287208 */ /* 0x000fe20006000000 */
[----:B-1----:R-:W-:-:S04]  /*14f0*/  FFMA R38, R6, R39, R41 ;  /* 0x0000002706267223 */ /* 0x002fc80000000029 */
[----:B------:R-:W-:Y:S01]  /*1500*/  FADD R43, R43, -R38 ;  /* 0x800000262b2b7221 */ /* 0x000fe20000000000 */
[----:B------:R-:W-:-:S03]  /*1510*/  FADD R44, R31, 1 ;  /* 0x3f8000001f2c7421 */ /* 0x000fc60000000000 */
[----:B------:R-:W-:Y:S01]  /*1520*/  FFMA R23, R6, R43, RZ ;  /* 0x0000002b06177223 */ /* 0x000fe200000000ff */
[----:B------:R-:W-:-:S04]  /*1530*/  FADD R6, -R40, R46 ;  /* 0x0000002e28067221 */ /* 0x000fc80000000100 */
[----:B------:R-:W-:Y:S01]  /*1540*/  FFMA R39, R39, R6, R40 ;  /* 0x0000000627277223 */ /* 0x000fe20000000028 */
[----:B------:R-:W-:-:S05]  /*1550*/  FSEL R38, R38, R41, !P4 ;  /* 0x0000002926267208 */ /* 0x000fca0006000000 */
[----:B------:R-:W-:Y:S01]  /*1560*/  FADD R33, -R38, R47 ;  /* 0x0000002f26217221 */ /* 0x000fe20000000100 */
[----:B----4-:R-:W-:Y:S02]  /*1570*/  I2FP.F32.S32 R55, R36 ;  /* 0x0000002400377245 */ /* 0x010fe40000201400 */
[----:B------:R-:W0:Y:S01]  /*1580*/  LDS.U16 R36, [R24] ;  /* 0x0000000018247984 */ /* 0x000e220000000400 */
[----:B------:R-:W-:Y:S02]  /*1590*/  I2FP.F32.S32 R37, R37 ;  /* 0x0000002500257245 */ /* 0x000fe40000201400 */
[C---:B------:R-:W-:Y:S01]  /*15a0*/  FMUL R55, R42.reuse, R55 ;  /* 0x000000372a377220 */ /* 0x040fe20000400000 */
[----:B------:R-:W-:Y:S02]  /*15b0*/  BAR.SYNC.DEFER_BLOCKING 0x0 ;  /* 0x0000000000007b1d */ /* 0x000fe40000010000 */
[----:B------:R-:W-:-:S04]  /*15c0*/  FMUL R42, R42, R37 ;  /* 0x000000252a2a7220 */ /* 0x000fc80000400000 */
[----:B------:R1:W-:Y:S04]  /*15d0*/  STS [R20], R55 ;  /* 0x0000003714007388 */ /* 0x0003e80000000800 */
[----:B------:R2:W-:Y:S01]  /*15e0*/  STS [R21.X4+0x8], R42 ;  /* 0x0000082a15007388 */ /* 0x0005e20000004800 */
[----:B-1----:R-:W-:Y:S01]  /*15f0*/  FSEL R20, R44, R31, !P4 ;  /* 0x0000001f2c147208 */ /* 0x002fe20006000000 */
[----:B------:R-:W-:Y:S01]  /*1600*/  FADD R31, R46, -R39 ;  /* 0x800000272e1f7221 */ /* 0x000fe20000000000 */
[----:B------:R-:W1:Y:S03]  /*1610*/  MUFU.RCP R44, R44 ;  /* 0x0000002c002c7308 */ /* 0x000e660000001000 */
[----:B------:R-:W-:Y:S01]  /*1620*/  FFMA R31, R6, R31, RZ ;  /* 0x0000001f061f7223 */ /* 0x000fe200000000ff */
[----:B------:R-:W-:Y:S01]  /*1630*/  BAR.SYNC.DEFER_BLOCKING 0x0 ;  /* 0x0000000000007b1d */ /* 0x000fe20000010000 */
[----:B------:R-:W-:Y:S01]  /*1640*/  FADD R43, R20, 1 ;  /* 0x3f800000142b7421 */ /* 0x000fe20000000000 */
[----:B------:R-:W-:-:S04]  /*1650*/  FSEL R39, R39, R40, !P4 ;  /* 0x0000002827277208 */ /* 0x000fc80006000000 */
[----:B------:R-:W-:Y:S01]  /*1660*/  FSEL R20, R43, R20, !P4 ;  /* 0x000000142b147208 */ /* 0x000fe20006000000 */
[----:B------:R-:W-:Y:S01]  /*1670*/  FADD R37, -R39, R48 ;  /* 0x0000003027257221 */ /* 0x000fe20000000100 */
[----:B------:R-:W3:Y:S01]  /*1680*/  MUFU.RCP R43, R43 ;  /* 0x0000002b002b7308 */ /* 0x000ee20000001000 */
[----:B--2---:R-:W-:Y:S01]  /*1690*/  FSEL R21, R23, RZ, !P4 ;  /* 0x000000ff17157208 */ /* 0x004fe20006000000 */
[----:B-1----:R-:W-:Y:S01]  /*16a0*/  FFMA R24, R33, R44, R38 ;  /* 0x0000002c21187223 */ /* 0x002fe20000000026 */
[----:B------:R-:W1:Y:S01]  /*16b0*/  LDS R6, [R25] ;  /* 0x0000000019067984 */ /* 0x000e620000000800 */
[----:B------:R-:W-:-:S03]  /*16c0*/  FFMA R44, R44, R37, R39 ;  /* 0x000000252c2c7223 */ /* 0x000fc60000000027 */
[----:B------:R-:W-:Y:S01]  /*16d0*/  FSEL R41, R24, R38, !P4 ;  /* 0x0000002618297208 */ /* 0x000fe20006000000 */
[----:B------:R2:W4:Y:S01]  /*16e0*/  LDS R23, [R25+0x4] ;  /* 0x0000040019177984 */ /* 0x0005220000000800 */
[----:B------:R-:W-:Y:S01]  /*16f0*/  FADD R40, R47, -R24 ;  /* 0x800000182f287221 */ /* 0x000fe20000000000 */
[----:B------:R-:W-:Y:S01]  /*1700*/  FSEL R38, R44, R39, !P4 ;  /* 0x000000272c267208 */ /* 0x000fe20006000000 */
[----:B------:R-:W-:Y:S01]  /*1710*/  FADD R39, R20, 1 ;  /* 0x3f80000014277421 */ /* 0x000fe20000000000 */
[----:B------:R-:W-:Y:S01]  /*1720*/  FADD R42, -R41, R50 ;  /* 0x00000032292a7221 */ /* 0x000fe20000000100 */
[----:B------:R-:W-:Y:S01]  /*1730*/  @!P4 FFMA R21, R33, R40, R21 ;  /* 0x000000282115c223 */ /* 0x000fe20000000015 */
[----:B------:R-:W-:Y:S01]  /*1740*/  FSEL R24, R31, RZ, !P4 ;  /* 0x000000ff1f187208 */ /* 0x000fe20006000000 */
[----:B------:R-:W0:Y:S01]  /*1750*/  MUFU.RCP R33, R39 ;  /* 0x0000002700217308 */ /* 0x000e220000001000 */
[----:B---3--:R-:W-:Y:S01]  /*1760*/  FFMA R31, R42, R43, R41 ;  /* 0x0000002b2a1f7223 */ /* 0x008fe20000000029 */
[----:B------:R-:W-:Y:S01]  /*1770*/  FSEL R20, R39, R20, !P4 ;  /* 0x0000001427147208 */ /* 0x000fe20006000000 */
[----:B------:R-:W-:-:S02]  /*1780*/  FADD R48, R48, -R44 ;  /* 0x8000002c30307221 */ /* 0x000fc40000000000 */
[----:B------:R-:W-:Y:S01]  /*1790*/  FADD R50, R50, -R31 ;  /* 0x8000001f32327221 */ /* 0x000fe20000000000 */
[----:B------:R-:W-:Y:S01]  /*17a0*/  FSEL R31, R31, R41, !P4 ;  /* 0x000000291f1f7208 */ /* 0x000fe20006000000 */
[----:B------:R-:W-:Y:S01]  /*17b0*/  FADD R47, R20, 1 ;  /* 0x3f800000142f7421 */ /* 0x000fe20000000000 */
[----:B------:R-:W-:Y:S01]  /*17c0*/  @!P4 FFMA R24, R37, R48, R24 ;  /* 0x000000302518c223 */ /* 0x000fe20000000018 */
[----:B------:R-:W-:Y:S01]  /*17d0*/  FFMA R50, R42, R50, R21 ;  /* 0x000000322a327223 */ /* 0x000fe20000000015 */
[----:B------:R-:W-:Y:S01]  /*17e0*/  FADD R37, -R38, R49 ;  /* 0x0000003126257221 */ /* 0x000fe20000000100 */
[----:B------:R-:W-:Y:S01]  /*17f0*/  FADD R40, -R31, R52 ;  /* 0x000000341f287221 */ /* 0x000fe20000000100 */
[----:B-----5:R-:W-:Y:S02]  /*1800*/  IMAD.U32 R35, R35, 0x10000, RZ ;  /* 0x0001000023237824 */ /* 0x020fe400078e00ff */
[----:B------:R-:W-:Y:S01]  /*1810*/  IMAD.U32 R42, R30, 0x10000, RZ ;  /* 0x000100001e2a7824 */ /* 0x000fe200078e00ff */
[----:B--2---:R-:W-:Y:S01]  /*1820*/  FSEL R25, R50, R21, !P4 ;  /* 0x0000001532197208 */ /* 0x004fe20006000000 */
[----:B------:R-:W-:Y:S01]  /*1830*/  IMAD.U32 R41, R32, 0x10000, RZ ;  /* 0x0001000020297824 */ /* 0x000fe200078e00ff */
[----:B------:R-:W2:Y:S01]  /*1840*/  MUFU.RCP R30, R47 ;  /* 0x0000002f001e7308 */ /* 0x000ea20000001000 */
[----:B------:R-:W-:Y:S01]  /*1850*/  FFMA R43, R43, R37, R38 ;  /* 0x000000252b2b7223 */ /* 0x000fe20000000026 */
[----:B------:R-:W-:Y:S01]  /*1860*/  FSEL R21, R47, R20, !P4 ;  /* 0x000000142f157208 */ /* 0x000fe20006000000 */
[----:B0-----:R-:W-:Y:S01]  /*1870*/  FFMA R32, R40, R33, R31 ;  /* 0x0000002128207223 */ /* 0x001fe2000000001f */
[----:B------:R-:W-:Y:S01]  /*1880*/  FADD R34, R34, R35 ;  /* 0x0000002322227221 */ /* 0x000fe20000000000 */
[----:B------:R-:W-:Y:S01]  /*1890*/  IMAD.U32 R35, R36, 0x10000, RZ ;  /* 0x0001000024237824 */ /* 0x000fe200078e00ff */
[----:B------:R-:W-:Y:S01]  /*18a0*/  FADD R49, R49, -R43 ;  /* 0x8000002b31317221 */ /* 0x000fe20000000000 */
[----:B------:R-:W-:Y:S01]  /*18b0*/  FSEL R38, R43, R38, !P4 ;  /* 0x000000262b267208 */ /* 0x000fe20006000000 */
[----:B------:R-:W-:Y:S01]  /*18c0*/  FADD R20, R21, R21 ;  /* 0x0000001515147221 */ /* 0x000fe20000000000 */
[----:B------:R-:W-:Y:S01]  /*18d0*/  FSEL R39, R32, R31, !P4 ;  /* 0x0000001f20277208 */ /* 0x000fe20006000000 */
[----:B-1----:R-:W-:Y:S01]  /*18e0*/  FFMA R6, R41, R6, R42 ;  /* 0x0000000629067223 */ /* 0x002fe2000000002a */
[----:B------:R-:W-:-:S03]  /*18f0*/  FFMA R49, R37, R49, R24 ;  /* 0x0000003125317223 */ /* 0x000fc60000000018 */
[----:B------:R-:W-:Y:S01]  /*1900*/  FFMA R6, R34, R6, R35 ;  /* 0x0000000622067223 */ /* 0x000fe20000000023 */
[----:B------:R-:W-:Y:S01]  /*1910*/  FSETP.GEU.AND P2, PT, |R20|, 1.175494350822287508e-38, PT ;  /* 0x008000001400780b */ /* 0x000fe20003f4e200 */
[----:B------:R-:W-:Y:S02]  /*1920*/  FADD R37, -R38, R51 ;  /* 0x0000003326257221 */ /* 0x000fe40000000100 */
[----:B------:R-:W-:Y:S01]  /*1930*/  FADD R36, -R39, R6 ;  /* 0x0000000627247221 */ /* 0x000fe20000000100 */
[----:B------:R-:W-:Y:S01]  /*1940*/  FADD R52, R52, -R32 ;  /* 0x8000002034347221 */ /* 0x000fe20000000000 */
[C---:B------:R-:W-:Y:S01]  /*1950*/  FMUL R31, R20.reuse, 0.25 ;  /* 0x3e800000141f7820 */ /* 0x040fe20000400000 */
[----:B------:R-:W-:Y:S01]  /*1960*/  FSETP.GT.AND P0, PT, |R20|, 8.50705917302346158658e+37, PT ;  /* 0x7e8000001400780b */ /* 0x000fe20003f04200 */
[----:B--2---:R-:W-:Y:S01]  /*1970*/  FFMA R32, R36, R30, R39 ;  /* 0x0000001e24207223 */ /* 0x004fe20000000027 */
[----:B------:R-:W-:Y:S01]  /*1980*/  FFMA R33, R33, R37, R38 ;  /* 0x0000002521217223 */ /* 0x000fe20000000026 */
[----:B----4-:R-:W-:Y:S01]  /*1990*/  FFMA R42, R41, R23, R42 ;  /* 0x00000017292a7223 */ /* 0x010fe2000000002a */
[----:B------:R-:W-:Y:S01]  /*19a0*/  IMAD.U32 R23, R22, 0x10000, RZ ;  /* 0x0001000016177824 */ /* 0x000fe200078e00ff */
[----:B------:R-:W-:Y:S01]  /*19b0*/  @!P4 FFMA R25, R40, R52, R25 ;  /* 0x000000342819c223 */ /* 0x000fe20000000019 */
[----:B------:R-:W-:Y:S01]  /*19c0*/  FSEL R35, R31, R20, P0 ;  /* 0x000000141f237208 */ /* 0x000fe20000000000 */
[----:B------:R-:W-:Y:S01]  /*19d0*/  FADD R22, R6, -R32 ;  /* 0x8000002006167221 */ /* 0x000fe20000000000 */
[----:B------:R-:W-:Y:S01]  /*19e0*/  FSEL R41, R33, R38, !P4 ;  /* 0x0000002621297208 */ /* 0x000fe20006000000 */
[----:B------:R-:W-:Y:S01]  /*19f0*/  FFMA R23, R34, R42, R23 ;  /* 0x0000002a22177223 */ /* 0x000fe20000000017 */
[----:B------:R-:W-:Y:S01]  /*1a00*/  FSEL R32, R32, R39, !P4 ;  /* 0x0000002720207208 */ /* 0x000fe20006000000 */
[----:B------:R-:W-:Y:S01]  /*1a10*/  FFMA R36, R36, R22, R25 ;  /* 0x0000001624247223 */ /* 0x000fe20000000019 */
[----:B------:R-:W-:Y:S01]  /*1a20*/  @!P2 FMUL R35, R35, 16777216 ;  /* 0x4b8000002323a820 */ /* 0x000fe20000400000 */
[----:B------:R-:W-:Y:S01]  /*1a30*/  FADD R51, R51, -R33 ;  /* 0x8000002133337221 */ /* 0x000fe20000000000 */
[----:B------:R-:W-:Y:S01]  /*1a40*/  FADD R39, -R41, R23 ;  /* 0x0000001729277221 */ /* 0x000fe20000000100 */
[----:B------:R-:W0:Y:S01]  /*1a50*/  SHFL.BFLY PT, R33, R32, 0x10, 0x1f ;  /* 0x0e001f0020217f89 */ /* 0x000e2200000e0000 */
[----:B------:R-:W-:Y:S01]  /*1a60*/  FMUL R22, R21, 0.25 ;  /* 0x3e80000015167820 */ /* 0x000fe20000400000 */
[----:B------:R-:W-:Y:S01]  /*1a70*/  FSEL R43, R36, R25, !P4 ;  /* 0x00000019242b7208 */ /* 0x000fe20006000000 */
[----:B------:R-:W-:Y:S01]  /*1a80*/  FFMA R36, R30, R39, R41 ;  /* 0x000000271e247223 */ /* 0x000fe20000000029 */
[----:B------:R-:W-:Y:S01]  /*1a90*/  FSEL R24, R49, R24, !P4 ;  /* 0x0000001831187208 */ /* 0x000fe20006000000 */
[----:B------:R-:W1:Y:S01]  /*1aa0*/  MUFU.RCP R35, R35 ;  /* 0x0000002300237308 */ /* 0x000e620000001000 */
[----:B------:R-:W-:Y:S01]  /*1ab0*/  FSEL R30, R22, R21, P0 ;  /* 0x00000015161e7208 */ /* 0x000fe20000000000 */
[----:B------:R-:W2:Y:S01]  /*1ac0*/  SHFL.BFLY PT, R34, R43, 0x10, 0x1f ;  /* 0x0e001f002b227f89 */ /* 0x000ea200000e0000 */
[----:B------:R-:W-:Y:S01]  /*1ad0*/  FADD R22, R23, -R36 ;  /* 0x8000002417167221 */ /* 0x000fe20000000000 */
[----:B------:R-:W-:Y:S01]  /*1ae0*/  @!P4 FFMA R24, R37, R51, R24 ;  /* 0x000000332518c223 */ /* 0x000fe20000000018 */
[----:B------:R-:W-:-:S03]  /*1af0*/  FSEL R40, R36, R41, !P4 ;  /* 0x0000002924287208 */ /* 0x000fc60006000000 */
[----:B------:R-:W-:Y:S01]  /*1b00*/  FFMA R39, R39, R22, R24 ;  /* 0x0000001627277223 */ /* 0x000fe20000000018 */
[----:B------:R-:W-:Y:S01]  /*1b10*/  FADD R22, R20, R20 ;  /* 0x0000001414167221 */ /* 0x000fe20000000000 */
[----:B------:R-:W3:Y:S01]  /*1b20*/  SHFL.BFLY PT, R37, R40, 0x10, 0x1f ;  /* 0x0e001f0028257f89 */ /* 0x000ee200000e0000 */
[----:B------:R-:W-:-:S03]  /*1b30*/  @!P2 FMUL R30, R30, 16777216 ;  /* 0x4b8000001e1ea820 */ /* 0x000fc60000400000 */
[C---:B------:R-:W-:Y:S01]  /*1b40*/  FSETP.GEU.AND P3, PT, |R22|.reuse, 1.175494350822287508e-38, PT ;  /* 0x008000001600780b */ /* 0x040fe20003f6e200 */
[----:B------:R-:W-:Y:S01]  /*1b50*/  FMUL R25, R22, 0.25 ;  /* 0x3e80000016197820 */ /* 0x000fe20000400000 */
[----:B-1----:R-:W-:Y:S01]  /*1b60*/  FMUL R35, R35, R30 ;  /* 0x0000001e23237220 */ /* 0x002fe20000400000 */
[----:B------:R-:W-:Y:S02]  /*1b70*/  FSETP.NEU.AND P2, PT, R20, RZ, PT ;  /* 0x000000ff1400720b */ /* 0x000fe40003f4d000 */
[----:B------:R-:W-:Y:S01]  /*1b80*/  FSETP.GT.AND P0, PT, |R22|, 8.50705917302346158658e+37, PT ;  /* 0x7e8000001600780b */ /* 0x000fe20003f04200 */
[--C-:B0-----:R-:W-:Y:S01]  /*1b90*/  FADD R33, R33, -R32.reuse ;  /* 0x8000002021217221 */ /* 0x101fe20000000000 */
[----:B------:R-:W-:Y:S02]  /*1ba0*/  FSEL R41, R39, R24, !P4 ;  /* 0x0000001827297208 */ /* 0x000fe40006000000 */
[----:B------:R-:W-:Y:S02]  /*1bb0*/  FSEL R35, R35, RZ, P2 ;  /* 0x000000ff23237208 */ /* 0x000fe40001000000 */
[----:B------:R-:W-:Y:S01]  /*1bc0*/  FSEL R36, R25, R22, P0 ;  /* 0x0000001619247208 */ /* 0x000fe20000000000 */
[C---:B------:R-:W-:Y:S01]  /*1bd0*/  FMUL R24, R33.reuse, R33 ;  /* 0x0000002121187220 */ /* 0x040fe20000400000 */
[----:B------:R-:W0:Y:S01]  /*1be0*/  SHFL.BFLY PT, R38, R41, 0x10, 0x1f ;  /* 0x0e001f0029267f89 */ /* 0x000e2200000e0000 */
[----:B------:R-:W-:Y:S01]  /*1bf0*/  FFMA R30, R33, R35, R32 ;  /* 0x00000023211e7223 */ /* 0x000fe20000000020 */
[----:B--2---:R-:W-:Y:S01]  /*1c00*/  FADD R34, R34, R43 ;  /* 0x0000002b22227221 */ /* 0x004fe20000000000 */
[----:B------:R-:W-:Y:S01]  /*1c10*/  @!P3 FMUL R36, R36, 16777216 ;  /* 0x4b8000002424b820 */ /* 0x000fe20000400000 */
[----:B------:R-:W-:-:S02]  /*1c20*/  FMUL R24, R24, R21 ;  /* 0x0000001518187220 */ /* 0x000fc40000400000 */
[----:B------:R-:W1:Y:S02]  /*1c30*/  SHFL.BFLY PT, R33, R30, 0x8, 0x1f ;  /* 0x0d001f001e217f89 */ /* 0x000e6400000e0000 */
[----:B------:R-:W-:Y:S01]  /*1c40*/  FFMA R34, R35, R24, R34 ;  /* 0x0000001823227223 */ /* 0x000fe20000000022 */
[----:B------:R-:W2:Y:S01]  /*1c50*/  MUFU.RCP R36, R36 ;  /* 0x0000002400247308 */ /* 0x000ea20000001000 */
[----:B---3--:R-:W-:Y:S01]  /*1c60*/  FADD R24, R37, -R40 ;  /* 0x8000002825187221 */ /* 0x008fe20000000000 */
[----:B------:R-:W-:-:S03]  /*1c70*/  FSEL R39, R31, R20, P0 ;  /* 0x000000141f277208 */ /* 0x000fc60000000000 */
[-C--:B------:R-:W-:Y:S01]  /*1c80*/  FMUL R32, R24, R24.reuse ;  /* 0x0000001818207220 */ /* 0x080fe20000400000 */
[----:B------:R-:W3:Y:S03]  /*1c90*/  SHFL.BFLY PT, R37, R34, 0x8, 0x1f ;  /* 0x0d001f0022257f89 */ /* 0x000ee600000e0000 */
[----:B------:R-:W-:Y:S01]  /*1ca0*/  FMUL R32, R32, R21 ;  /* 0x0000001520207220 */ /* 0x000fe20000400000 */
[----:B------:R-:W-:Y:S01]  /*1cb0*/  FADD R21, R22, R22 ;  /* 0x0000001616157221 */ /* 0x000fe20000000000 */
[----:B------:R-:W-:Y:S01]  /*1cc0*/  FFMA R31, R35, R24, R40 ;  /* 0x00000018231f7223 */ /* 0x000fe20000000028 */
[----:B------:R-:W-:-:S03]  /*1cd0*/  @!P3 FMUL R39, R39, 16777216 ;  /* 0x4b8000002727b820 */ /* 0x000fc60000400000 */
[C---:B------:R-:W-:Y:S01]  /*1ce0*/  FSETP.GEU.AND P3, PT, |R21|.reuse, 1.175494350822287508e-38, PT ;  /* 0x008000001500780b */ /* 0x040fe20003f6e200 */
[----:B--2---:R-:W-:Y:S01]  /*1cf0*/  FMUL R36, R36, R39 ;  /* 0x0000002724247220 */ /* 0x004fe20000400000 */
[----:B0-----:R-:W-:Y:S01]  /*1d00*/  FADD R38, R38, R41 ;  /* 0x0000002926267221 */ /* 0x001fe20000000000 */
[----:B------:R-:W0:Y:S01]  /*1d10*/  SHFL.BFLY PT, R40, R31, 0x8, 0x1f ;  /* 0x0d001f001f287f89 */ /* 0x000e2200000e0000 */
[----:B------:R-:W-:Y:S01]  /*1d20*/  FSETP.NEU.AND P2, PT, R22, RZ, PT ;  /* 0x000000ff1600720b */ /* 0x000fe20003f4d000 */
[C---:B------:R-:W-:Y:S01]  /*1d30*/  FMUL R24, R21.reuse, 0.25 ;  /* 0x3e80000015187820 */ /* 0x040fe20000400000 */
[----:B------:R-:W-:Y:S01]  /*1d40*/  FSETP.GT.AND P0, PT, |R21|, 8.50705917302346158658e+37, PT ;  /* 0x7e8000001500780b */ /* 0x000fe20003f04200 */
[----:B------:R-:W-:Y:S01]  /*1d50*/  FFMA R39, R35, R32, R38 ;  /* 0x0000002023277223 */ /* 0x000fe20000000026 */
[----:B------:R-:W-:Y:S01]  /*1d60*/  FSEL R36, R36, RZ, P2 ;  /* 0x000000ff24247208 */ /* 0x000fe20001000000 */
[----:B-1----:R-:W-:Y:S01]  /*1d70*/  FADD R33, -R30, R33 ;  /* 0x000000211e217221 */ /* 0x002fe20000000100 */
[----:B------:R-:W-:-:S03]  /*1d80*/  FSEL R38, R24, R21, P0 ;  /* 0x0000001518267208 */ /* 0x000fc60000000000 */
[C---:B------:R-:W-:Y:S01]  /*1d90*/  FMUL R35, R33.reuse, R33 ;  /* 0x0000002121237220 */ /* 0x040fe20000400000 */
[----:B------:R-:W-:Y:S01]  /*1da0*/  FFMA R30, R33, R36, R30 ;  /* 0x00000024211e7223 */ /* 0x000fe2000000001e */
[----:B------:R-:W-:Y:S01]  /*1db0*/  @!P3 FMUL R38, R38, 16777216 ;  /* 0x4b8000002626b820 */ /* 0x000fe20000400000 */
[----:B------:R-:W1:Y:S01]  /*1dc0*/  SHFL.BFLY PT, R42, R39, 0x8, 0x1f ;  /* 0x0d001f00272a7f89 */ /* 0x000e6200000e0000 */
[----:B---3--:R-:W-:Y:S01]  /*1dd0*/  FADD R37, R34, R37 ;  /* 0x0000002522257221 */ /* 0x008fe20000000000 */
[----:B------:R-:W-:Y:S02]  /*1de0*/  FMUL R35, R20, R35 ;  /* 0x0000002314237220 */ /* 0x000fe40000400000 */
[----:B------:R-:W2:Y:S01]  /*1df0*/  SHFL.BFLY PT, R33, R30, 0x4, 0x1f ;  /* 0x0c801f001e217f89 */ /* 0x000ea200000e0000 */
[----:B------:R-:W3:Y:S01]  /*1e00*/  MUFU.RCP R38, R38 ;  /* 0x0000002600267308 */ /* 0x000ee20000001000 */
[----:B------:R-:W-:Y:S01]  /*1e10*/  FFMA R35, R36, R35, R37 ;  /* 0x0000002324237223 */ /* 0x000fe20000000025 */
[----:B------:R-:W-:-:S04]  /*1e20*/  FSEL R25, R25, R22, P0 ;  /* 0x0000001619197208 */ /* 0x000fc80000000000 */
[----:B------:R-:W4:Y:S01]  /*1e30*/  SHFL.BFLY PT, R32, R35, 0x4, 0x1f ;  /* 0x0c801f0023207f89 */ /* 0x000f2200000e0000 */
[----:B0-----:R-:W-:Y:S01]  /*1e40*/  FADD R40, -R31, R40 ;  /* 0x000000281f287221 */ /* 0x001fe20000000100 */
[----:B------:R-:W-:-:S03]  /*1e50*/  @!P3 FMUL R25, R25, 16777216 ;  /* 0x4b8000001919b820 */ /* 0x000fc60000400000 */
[----:B------:R-:W-:Y:S01]  /*1e60*/  FMUL R37, R40, R40 ;  /* 0x0000002828257220 */ /* 0x000fe20000400000 */
[----:B------:R-:W-:-:S03]  /*1e70*/  FSETP.NEU.AND P2, PT, R21, RZ, PT ;  /* 0x000000ff1500720b */ /* 0x000fc60003f4d000 */
[----:B------:R-:W-:Y:S01]  /*1e80*/  FMUL R37, R20, R37 ;  /* 0x0000002514257220 */ /* 0x000fe20000400000 */
[----:B---3--:R-:W-:Y:S01]  /*1e90*/  FMUL R38, R38, R25 ;  /* 0x0000001926267220 */ /* 0x008fe20000400000 */
[----:B------:R-:W-:Y:S01]  /*1ea0*/  FADD R20, R21, R21 ;  /* 0x0000001515147221 */ /* 0x000fe20000000000 */
[----:B-1----:R-:W-:-:S03]  /*1eb0*/  FADD R39, R39, R42 ;  /* 0x0000002a27277221 */ /* 0x002fc60000000000 */
[----:B------:R-:W-:Y:S02]  /*1ec0*/  FSEL R38, R38, RZ, P2 ;  /* 0x000000ff26267208 */ /* 0x000fe40001000000 */
[----:B------:R-:W-:Y:S01]  /*1ed0*/  FSETP.GEU.AND P3, PT, |R20|, 1.175494350822287508e-38, PT ;  /* 0x008000001400780b */ /* 0x000fe20003f6e200 */
[----:B--2---:R-:W-:Y:S01]  /*1ee0*/  FADD R33, -R30, R33 ;  /* 0x000000211e217221 */ /* 0x004fe20000000100 */
[----:B------:R-:W-:Y:S01]  /*1ef0*/  FFMA R39, R36, R37, R39 ;  /* 0x0000002524277223 */ /* 0x000fe20000000027 */
[C---:B------:R-:W-:Y:S01]  /*1f00*/  FMUL R25, R20.reuse, 0.25 ;  /* 0x3e80000014197820 */ /* 0x040fe20000400000 */
[----:B------:R-:W-:Y:S01]  /*1f10*/  FSETP.GT.AND P0, PT, |R20|, 8.50705917302346158658e+37, PT ;  /* 0x7e8000001400780b */ /* 0x000fe20003f04200 */
[C---:B------:R-:W-:Y:S01]  /*1f20*/  FMUL R37, R33.reuse, R33 ;  /* 0x0000002121257220 */ /* 0x040fe20000400000 */
[----:B------:R-:W-:Y:S01]  /*1f30*/  FFMA R30, R33, R38, R30 ;  /* 0x00000026211e7223 */ /* 0x000fe2000000001e */
[----:B------:R-:W-:Y:S01]  /*1f40*/  FFMA R31, R36, R40, R31 ;  /* 0x00000028241f7223 */ /* 0x000fe2000000001f */
[----:B------:R-:W-:Y:S01]  /*1f50*/  FSEL R34, R25, R20, P0 ;  /* 0x0000001419227208 */ /* 0x000fe20000000000 */
[----:B----4-:R-:W-:Y:S01]  /*1f60*/  FADD R35, R35, R32 ;  /* 0x0000002023237221 */ /* 0x010fe20000000000 */
[----:B------:R-:W-:Y:S01]  /*1f70*/  FMUL R37, R22, R37 ;  /* 0x0000002516257220 */ /* 0x000fe20000400000 */
[----:B------:R-:W0:Y:S04]  /*1f80*/  SHFL.BFLY PT, R33, R30, 0x2, 0x1f ;  /* 0x0c401f001e217f89 */ /* 0x000e2800000e0000 */
[----:B------:R-:W1:Y:S01]  /*1f90*/  SHFL.BFLY PT, R40, R31, 0x4, 0x1f ;  /* 0x0c801f001f287f89 */ /* 0x000e6200000e0000 */
[----:B------:R-:W-:Y:S01]  /*1fa0*/  FFMA R35, R38, R37, R35 ;  /* 0x0000002526237223 */ /* 0x000fe20000000023 */
[----:B------:R-:W-:-:S02]  /*1fb0*/  @!P3 FMUL R34, R34, 16777216 ;  /* 0x4b8000002222b820 */ /* 0x000fc40000400000 */
[----:B------:R-:W-:Y:S04]  /*1fc0*/  SHFL.BFLY PT, R36, R39, 0x4, 0x1f ;  /* 0x0c801f0027247f89 */ /* 0x000fe800000e0000 */
[----:B------:R-:W2:Y:S01]  /*1fd0*/  SHFL.BFLY PT, R32, R35, 0x2, 0x1f ;  /* 0x0c401f0023207f89 */ /* 0x000ea200000e0000 */
[----:B------:R-:W3:Y:S01]  /*1fe0*/  MUFU.RCP R34, R34 ;  /* 0x0000002200227308 */ /* 0x000ee20000001000 */
[----:B------:R-:W-:-:S05]  /*1ff0*/  FSEL R37, R24, R21, P0 ;  /* 0x0000001518257208 */ /* 0x000fca0000000000 */
[----:B------:R-:W-:Y:S01]  /*2000*/  @!P3 FMUL R37, R37, 16777216 ;  /* 0x4b8000002525b820 */ /* 0x000fe20000400000 */
[----:B------:R-:W-:Y:S01]  /*2010*/  FSETP.NEU.AND P0, PT, R20, RZ, PT ;  /* 0x000000ff1400720b */ /* 0x000fe20003f0d000 */
[----:B0-----:R-:W-:Y:S01]  /*2020*/  FADD R33, -R30, R33 ;  /* 0x000000211e217221 */ /* 0x001fe20000000100 */
[----:B-1----:R-:W-:Y:S01]  /*2030*/  FADD R40, -R31, R40 ;  /* 0x000000281f287221 */ /* 0x002fe20000000100 */
[----:B---3--:R-:W-:Y:S02]  /*2040*/  FMUL R37, R34, R37 ;  /* 0x0000002522257220 */ /* 0x008fe40000400000 */
[----:B------:R-:W-:Y:S01]  /*2050*/  FMUL R24, R33, R33 ;  /* 0x0000002121187220 */ /* 0x000fe20000400000 */
[-C--:B------:R-:W-:Y:S01]  /*2060*/  FMUL R41, R40, R40.reuse ;  /* 0x0000002828297220 */ /* 0x080fe20000400000 */
[----:B------:R-:W-:Y:S01]  /*2070*/  FFMA R40, R38, R40, R31 ;  /* 0x0000002826287223 */ /* 0x000fe2000000001f */
[----:B------:R-:W-:Y:S01]  /*2080*/  FSEL R37, R37, RZ, P0 ;  /* 0x000000ff25257208 */ /* 0x000fe20000000000 */
[----:B------:R-:W-:Y:S01]  /*2090*/  FMUL R24, R21, R24 ;  /* 0x0000001815187220 */ /* 0x000fe20000400000 */
[----:B--2---:R-:W-:Y:S01]  /*20a0*/  FADD R32, R35, R32 ;  /* 0x0000002023207221 */ /* 0x004fe20000000000 */
[----:B------:R-:W-:Y:S01]  /*20b0*/  FMUL R41, R22, R41 ;  /* 0x0000002916297220 */ /* 0x000fe20000400000 */
[----:B------:R-:W-:Y:S01]  /*20c0*/  FADD R39, R39, R36 ;  /* 0x0000002427277221 */ /* 0x000fe20000000000 */
[----:B------:R-:W-:Y:S01]  /*20d0*/  F2FP.BF16.PACK_AB R23, R23, R6 ;  /* 0x000000061717723e */ /* 0x000fe200000010ff */
[----:B------:R-:W0:Y:S01]  /*20e0*/  SHFL.BFLY PT, R43, R40, 0x2, 0x1f ;  /* 0x0c401f00282b7f89 */ /* 0x000e2200000e0000 */
[----:B------:R-:W-:Y:S01]  /*20f0*/  FFMA R22, R33, R37, R30 ;  /* 0x0000002521167223 */ /* 0x000fe2000000001e */
[--C-:B------:R-:W-:Y:S01]  /*2100*/  FFMA R24, R37, R24, R32.reuse ;  /* 0x0000001825187223 */ /* 0x100fe20000000020 */
[----:B------:R-:W-:Y:S01]  /*2110*/  FFMA R39, R38, R41, R39 ;  /* 0x0000002926277223 */ /* 0x000fe20000000027 */
[C---:B------:R-:W-:Y:S01]  /*2120*/  PRMT R32, R23.reuse, 0x7610, R32 ;  /* 0x0000761017207816 */ /* 0x040fe20000000020 */
[----:B------:R-:W-:Y:S01]  /*2130*/  BAR.SYNC.DEFER_BLOCKING 0x0 ;  /* 0x0000000000007b1d */ /* 0x000fe20000010000 */
[----:B------:R-:W-:-:S05]  /*2140*/  PRMT R33, R23, 0x7632, R33 ;  /* 0x0000763217217816 */ /* 0x000fca0000000021 */
[----:B------:R-:W1:Y:S04]  /*2150*/  SHFL.BFLY PT, R34, R39, 0x2, 0x1f ;  /* 0x0c401f0027227f89 */ /* 0x000e6800000e0000 */
[----:B------:R-:W-:Y:S04]  /*2160*/  STS.U16 [R15], R32 ;  /* 0x000000200f007388 */ /* 0x000fe80000000400 */
[----:B------:R-:W-:Y:S01]  /*2170*/  STS.U16 [R15+0x404], R33 ;  /* 0x000404210f007388 */ /* 0x000fe20000000400 */
[----:B0-----:R-:W-:Y:S01]  /*2180*/  FADD R43, -R40, R43 ;  /* 0x0000002b282b7221 */ /* 0x001fe20000000100 */
[----:B-1----:R-:W-:-:S02]  /*2190*/  FADD R34, R39, R34 ;  /* 0x0000002227227221 */ /* 0x002fc40000000000 */
[----:B------:R-:W-:Y:S01]  /*21a0*/  BAR.SYNC.DEFER_BLOCKING 0x0 ;  /* 0x0000000000007b1d */ /* 0x000fe20000010000 */
[-C--:B------:R-:W-:Y:S01]  /*21b0*/  FMUL R30, R43, R43.reuse ;  /* 0x0000002b2b1e7220 */ /* 0x080fe20000400000 */
[----:B------:R-:W-:-:S03]  /*21c0*/  FFMA R40, R37, R43, R40 ;  /* 0x0000002b25287223 */ /* 0x000fc60000000028 */
[----:B------:R-:W-:Y:S01]  /*21d0*/  FMUL R30, R21, R30 ;  /* 0x0000001e151e7220 */ /* 0x000fe20000400000 */
[----:B------:R-:W0:Y:S04]  /*21e0*/  SHFL.BFLY PT, R23, R22, 0x1, 0x1f ;  /* 0x0c201f0016177f89 */ /* 0x000e2800000e0000 */
[----:B------:R-:W1:Y:S01]  /*21f0*/  SHFL.BFLY PT, R35, R40, 0x1, 0x1f ;  /* 0x0c201f0028237f89 */ /* 0x000e6200000e0000 */
[----:B------:R-:W-:-:S03]  /*2200*/  FFMA R30, R37, R30, R34 ;  /* 0x0000001e251e7223 */ /* 0x000fc60000000022 */
[----:B------:R-:W2:Y:S04]  /*2210*/  SHFL.BFLY PT, R21, R24, 0x1, 0x1f ;  /* 0x0c201f0018157f89 */ /* 0x000ea800000e0000 */
[----:B------:R-:W-:Y:S01]  /*2220*/  LDS R39, [R2] ;  /* 0x0000000002277984 */ /* 0x000fe20000000800 */
[----:B------:R-:W-:-:S03]  /*2230*/  FADD R31, R20, R20 ;  /* 0x00000014141f7221 */ /* 0x000fc60000000000 */
[----:B------:R-:W3:Y:S02]  /*2240*/  SHFL.BFLY PT, R37, R30, 0x1, 0x1f ;  /* 0x0c201f001e257f89 */ /* 0x000ee400000e0000 */
[C---:B------:R-:W-:Y:S01]  /*2250*/  FSETP.GEU.AND P2, PT, |R31|.reuse, 1.175494350822287508e-38, PT ;  /* 0x008000001f00780b */ /* 0x040fe20003f4e200 */
[C---:B------:R-:W-:Y:S01]  /*2260*/  FMUL R6, R31.reuse, 0.25 ;  /* 0x3e8000001f067820 */ /* 0x040fe20000400000 */
[----:B------:R-:W-:Y:S01]  /*2270*/  FSETP.GT.AND P0, PT, |R31|, 8.50705917302346158658e+37, PT ;  /* 0x7e8000001f00780b */ /* 0x000fe20003f04200 */
[----:B0-----:R-:W-:-:S03]  /*2280*/  FADD R23, -R22, R23 ;  /* 0x0000001716177221 */ /* 0x001fc60000000100 */
[----:B------:R-:W-:Y:S01]  /*2290*/  FSEL R6, R6, R31, P0 ;  /* 0x0000001f06067208 */ /* 0x000fe20000000000 */
[----:B-1----:R-:W-:Y:S01]  /*22a0*/  FADD R35, -R40, R35 ;  /* 0x0000002328237221 */ /* 0x002fe20000000100 */
[----:B--2---:R-:W-:Y:S01]  /*22b0*/  FADD R24, R24, R21 ;  /* 0x0000001518187221 */ /* 0x004fe20000000000 */
[----:B------:R-:W-:Y:S02]  /*22c0*/  FMUL R33, R23, R23 ;  /* 0x0000001717217220 */ /* 0x000fe40000400000 */
[----:B------:R-:W-:Y:S02]  /*22d0*/  FMUL R21, R35, R35 ;  /* 0x0000002323157220 */ /* 0x000fe40000400000 */
[----:B------:R-:W-:Y:S01]  /*22e0*/  @!P2 FMUL R6, R6, 16777216 ;  /* 0x4b8000000606a820 */ /* 0x000fe20000400000 */
[----:B------:R-:W-:Y:S01]  /*22f0*/  FSEL R25, R25, R20, P0 ;  /* 0x0000001419197208 */ /* 0x000fe20000000000 */
[----:B------:R-:W-:-:S04]  /*2300*/  FMUL R33, R20, R33 ;  /* 0x0000002114217220 */ /* 0x000fc80000400000 */
[----:B------:R-:W0:Y:S01]  /*2310*/  MUFU.RCP R6, R6 ;  /* 0x0000000600067308 */ /* 0x000e220000001000 */
[----:B---3--:R-:W-:Y:S01]  /*2320*/  FADD R30, R30, R37 ;  /* 0x000000251e1e7221 */ /* 0x008fe20000000000 */
[----:B------:R-:W-:Y:S01]  /*2330*/  FMUL R37, R20, R21 ;  /* 0x0000001514257220 */ /* 0x000fe20000400000 */
[----:B------:R-:W-:Y:S01]  /*2340*/  IMAD.WIDE R20, R45, R0, c[0x0][0x1a0] ;  /* 0x000068002d147625 */ /* 0x000fe200078e0200 */
[----:B------:R-:W-:-:S04]  /*2350*/  @!P2 FMUL R25, R25, 16777216 ;  /* 0x4b8000001919a820 */ /* 0x000fc80000400000 */
[----:B------:R-:W-:Y:S01]  /*2360*/  @!P1 STG.E [R20.64], R39 ;  /* 0x0000002714009986 */ /* 0x000fe2000c101904 */
[----:B0-----:R-:W-:Y:S01]  /*2370*/  FMUL R25, R6, R25 ;  /* 0x0000001906197220 */ /* 0x001fe20000400000 */
[----:B------:R-:W-:Y:S02]  /*2380*/  FSETP.NEU.AND P0, PT, R31, RZ, PT ;  /* 0x000000ff1f00720b */ /* 0x000fe40003f0d000 */
[----:B------:R-:W-:Y:S02]  /*2390*/  LOP3.LUT P3, RZ, R7, 0x1f, RZ, 0xc0, !PT ;  /* 0x0000001f07ff7812 */ /* 0x000fe4000786c0ff */
[----:B------:R-:W-:Y:S02]  /*23a0*/  FSEL R25, R25, RZ, P0 ;  /* 0x000000ff19197208 */ /* 0x000fe40000000000 */
[----:B------:R-:W-:-:S03]  /*23b0*/  SHF.R.U32.HI R6, RZ, 0x3, R7 ;  /* 0x00000003ff067819 */ /* 0x000fc60000011607 */
[----:B------:R-:W-:Y:S01]  /*23c0*/  FFMA R23, R23, R25, R22 ;  /* 0x0000001917177223 */ /* 0x000fe20000000016 */
[C---:B------:R-:W-:Y:S01]  /*23d0*/  FFMA R33, R25.reuse, R33, R24 ;  /* 0x0000002119217223 */ /* 0x040fe20000000018 */
[----:B------:R-:W-:Y:S01]  /*23e0*/  LOP3.LUT R6, R6, 0x3c, RZ, 0xc0, !PT ;  /* 0x0000003c06067812 */ /* 0x000fe200078ec0ff */
[----:B------:R-:W-:Y:S01]  /*23f0*/  BAR.SYNC.DEFER_BLOCKING 0x0 ;  /* 0x0000000000007b1d */ /* 0x000fe20000010000 */
[C---:B------:R-:W-:Y:S01]  /*2400*/  FFMA R35, R25.reuse, R35, R40 ;  /* 0x0000002319237223 */ /* 0x040fe20000000028 */
[----:B------:R-:W-:Y:S01]  /*2410*/  FFMA R37, R25, R37, R30 ;  /* 0x0000002519257223 */ /* 0x000fe2000000001e */
[----:B------:R-:W-:-:S03]  /*2420*/  ISETP.GE.AND P2, PT, R7, 0x20, PT ;  /* 0x000000200700780c */ /* 0x000fc60003f46270 */
[----:B------:R-:W-:Y:S04]  /*2430*/  @!P3 STS [R6+0x100], R31 ;  /* 0x0001001f0600b388 */ /* 0x000fe80000000800 */
[----:B------:R-:W-:Y:S04]  /*2440*/  @!P3 STS [R6+0x140], R31 ;  /* 0x0001401f0600b388 */ /* 0x000fe80000000800 */
[----:B------:R-:W-:Y:S04]  /*2450*/  @!P3 STS [R6], R23 ;  /* 0x000000170600b388 */ /* 0x000fe80000000800 */
[----:B------:R-:W-:Y:S04]  /*2460*/  @!P3 STS [R6+0x40], R35 ;  /* 0x000040230600b388 */ /* 0x000fe80000000800 */
[----:B------:R-:W-:Y:S04]  /*2470*/  @!P3 STS [R6+0x80], R33 ;  /* 0x000080210600b388 */ /* 0x000fe80000000800 */
[----:B------:R-:W-:Y:S04]  /*2480*/  @!P3 STS [R6+0xc0], R37 ;  /* 0x0000c0250600b388 */ /* 0x000fe80000000800 */
[----:B------:R-:W-:Y:S06]  /*2490*/  BAR.SYNC.DEFER_BLOCKING 0x0 ;  /* 0x0000000000007b1d */ /* 0x000fec0000010000 */
[----:B------:R-:W0:Y:S04]  /*24a0*/  @!P2 LDS R18, [R7.X4+0x100] ;  /* 0x000100000712a984 */ /* 0x000e280000004800 */
[----:B------:R-:W-:Y:S04]  /*24b0*/  @!P2 LDS R14, [R7.X4] ;  /* 0x00000000070ea984 */ /* 0x000fe80000004800 */
[----:B------:R-:W-:Y:S04]  /*24c0*/  @!P2 LDS R19, [R7.X4+0x80] ;  /* 0x000080000713a984 */ /* 0x000fe80000004800 */
[----:B0-----:R-:W0:Y:S02]  /*24d0*/  SHFL.BFLY PT, R25, R18, 0x8, 0x1f ;  /* 0x0d001f0012197f89 */ /* 0x001e2400000e0000 */
[----:B0-----:R-:W-:-:S05]  /*24e0*/  FADD R24, R18, R25 ;  /* 0x0000001912187221 */ /* 0x001fca0000000000 */
[C---:B------:R-:W-:Y:S01]  /*24f0*/  FSETP.GEU.AND P5, PT, |R24|.reuse, 1.175494350822287508e-38, PT ;  /* 0x008000001800780b */ /* 0x040fe20003fae200 */
[C---:B------:R-:W-:Y:S01]  /*2500*/  FMUL R21, R24.reuse, 0.25 ;  /* 0x3e80000018157820 */ /* 0x040fe20000400000 */
[----:B------:R-:W-:Y:S01]  /*2510*/  FSETP.GT.AND P0, PT, |R24|, 8.50705917302346158658e+37, PT ;  /* 0x7e8000001800780b */ /* 0x000fe20003f04200 */
[----:B------:R-:W0:Y:S03]  /*2520*/  SHFL.BFLY PT, R31, R24, 0x4, 0x1f ;  /* 0x0c801f00181f7f89 */ /* 0x000e2600000e0000 */
[----:B------:R-:W-:Y:S02]  /*2530*/  FSEL R23, R21, R24, P0 ;  /* 0x0000001815177208 */ /* 0x000fe40000000000 */
[----:B------:R-:W1:Y:S05]  /*2540*/  SHFL.BFLY PT, R21, R14, 0x8, 0x1f ;  /* 0x0d001f000e157f89 */ /* 0x000e6a00000e0000 */
[----:B------:R-:W-:-:S04]  /*2550*/  @!P5 FMUL R23, R23, 16777216 ;  /* 0x4b8000001717d820 */ /* 0x000fc80000400000 */
[----:B------:R-:W2:Y:S01]  /*2560*/  MUFU.RCP R30, R23 ;  /* 0x00000017001e7308 */ /* 0x000ea20000001000 */
[----:B------:R-:W3:Y:S01]  /*2570*/  SHFL.BFLY PT, R22, R19, 0x8, 0x1f ;  /* 0x0d001f0013167f89 */ /* 0x000ee200000e0000 */
[----:B------:R-:W-:-:S04]  /*2580*/  @P0 FMUL R25, R25, 0.25 ;  /* 0x3e80000019190820 */ /* 0x000fc80000400000 */
[----:B------:R-:W-:Y:S01]  /*2590*/  @!P5 FMUL R25, R25, 16777216 ;  /* 0x4b8000001919d820 */ /* 0x000fe20000400000 */
[C---:B0-----:R-:W-:Y:S01]  /*25a0*/  FADD R20, R24.reuse, R31 ;  /* 0x0000001f18147221 */ /* 0x041fe20000000000 */
[----:B------:R-:W-:-:S04]  /*25b0*/  FSETP.NEU.AND P5, PT, R24, RZ, PT ;  /* 0x000000ff1800720b */ /* 0x000fc80003fad000 */
[----:B------:R-:W-:Y:S01]  /*25c0*/  FSETP.GEU.AND P6, PT, |R20|, 1.175494350822287508e-38, PT ;  /* 0x008000001400780b */ /* 0x000fe20003fce200 */
[----:B--2---:R-:W-:Y:S01]  /*25d0*/  FMUL R30, R30, R25 ;  /* 0x000000191e1e7220 */ /* 0x004fe20000400000 */
[----:B------:R-:W-:Y:S01]  /*25e0*/  FMUL R25, R20, 0.25 ;  /* 0x3e80000014197820 */ /* 0x000fe20000400000 */
[----:B-1----:R-:W-:Y:S01]  /*25f0*/  FADD R21, -R14, R21 ;  /* 0x000000150e157221 */ /* 0x002fe20000000100 */
[----:B------:R-:W-:Y:S01]  /*2600*/  FSETP.GT.AND P0, PT, |R20|, 8.50705917302346158658e+37, PT ;  /* 0x7e8000001400780b */ /* 0x000fe20003f04200 */
[----:B------:R-:W0:Y:S01]  /*2610*/  SHFL.BFLY PT, R33, R20, 0x2, 0x1f ;  /* 0x0c401f0014217f89 */ /* 0x000e2200000e0000 */
[----:B------:R-:W-:Y:S01]  /*2620*/  FSEL R30, R30, RZ, P5 ;  /* 0x000000ff1e1e7208 */ /* 0x000fe20002800000 */
[----:B------:R-:W-:Y:S01]  /*2630*/  FMUL R23, R21, R21 ;  /* 0x0000001515177220 */ /* 0x000fe20000400000 */
[----:B------:R-:W-:-:S03]  /*2640*/  FSEL R25, R25, R20, P0 ;  /* 0x0000001419197208 */ /* 0x000fc60000000000 */
[----:B------:R-:W-:Y:S01]  /*2650*/  FFMA R21, R21, R30, R14 ;  /* 0x0000001e15157223 */ /* 0x000fe2000000000e */
[----:B---3--:R-:W-:Y:S01]  /*2660*/  FADD R19, R19, R22 ;  /* 0x0000001613137221 */ /* 0x008fe20000000000 */
[----:B------:R-:W-:Y:S01]  /*2670*/  FMUL R23, R18, R23 ;  /* 0x0000001712177220 */ /* 0x000fe20000400000 */
[----:B------:R-:W-:Y:S02]  /*2680*/  @!P6 FMUL R25, R25, 16777216 ;  /* 0x4b8000001919e820 */ /* 0x000fe40000400000 */
[----:B------:R-:W1:Y:S01]  /*2690*/  SHFL.BFLY PT, R18, R21, 0x4, 0x1f ;  /* 0x0c801f0015127f89 */ /* 0x000e6200000e0000 */
[----:B------:R-:W-:Y:S02]  /*26a0*/  FFMA R19, R30, R23, R19 ;  /* 0x000000171e137223 */ /* 0x000fe40000000013 */
[----:B------:R-:W2:Y:S01]  /*26b0*/  MUFU.RCP R30, R25 ;  /* 0x00000019001e7308 */ /* 0x000ea20000001000 */
[----:B------:R-:W-:Y:S02]  /*26c0*/  @P0 FMUL R31, R31, 0.25 ;  /* 0x3e8000001f1f0820 */ /* 0x000fe40000400000 */
[----:B------:R-:W3:Y:S02]  /*26d0*/  SHFL.BFLY PT, R22, R19, 0x4, 0x1f ;  /* 0x0c801f0013167f89 */ /* 0x000ee400000e0000 */
[----:B------:R-:W-:Y:S01]  /*26e0*/  @!P6 FMUL R31, R31, 16777216 ;  /* 0x4b8000001f1fe820 */ /* 0x000fe20000400000 */
[C---:B0-----:R-:W-:Y:S01]  /*26f0*/  FADD R14, R20.reuse, R33 ;  /* 0x00000021140e7221 */ /* 0x041fe20000000000 */
[----:B------:R-:W-:-:S04]  /*2700*/  FSETP.NEU.AND P5, PT, R20, RZ, PT ;  /* 0x000000ff1400720b */ /* 0x000fc80003fad000 */
[----:B------:R-:W-:Y:S01]  /*2710*/  FSETP.GEU.AND P6, PT, |R14|, 1.175494350822287508e-38, PT ;  /* 0x008000000e00780b */ /* 0x000fe20003fce200 */
[----:B--2---:R-:W-:Y:S01]  /*2720*/  FMUL R30, R30, R31 ;  /* 0x0000001f1e1e7220 */ /* 0x004fe20000400000 */
[C---:B------:R-:W-:Y:S01]  /*2730*/  FMUL R23, R14.reuse, 0.25 ;  /* 0x3e8000000e177820 */ /* 0x040fe20000400000 */
[----:B------:R-:W-:Y:S01]  /*2740*/  FSETP.GT.AND P0, PT, |R14|, 8.50705917302346158658e+37, PT ;  /* 0x7e8000000e00780b */ /* 0x000fe20003f04200 */
[----:B-1----:R-:W-:Y:S02]  /*2750*/  FADD R18, -R21, R18 ;  /* 0x0000001215127221 */ /* 0x002fe40000000100 */
[----:B------:R-:W-:Y:S02]  /*2760*/  FSEL R30, R30, RZ, P5 ;  /* 0x000000ff1e1e7208 */ /* 0x000fe40002800000 */
[----:B------:R-:W-:Y:S01]  /*2770*/  FSEL R25, R23, R14, P0 ;  /* 0x0000000e17197208 */ /* 0x000fe20000000000 */
[C---:B------:R-:W-:Y:S01]  /*2780*/  FMUL R23, R18.reuse, R18 ;  /* 0x0000001212177220 */ /* 0x040fe20000400000 */
[----:B------:R-:W0:Y:S01]  /*2790*/  SHFL.BFLY PT, R31, R14, 0x1, 0x1f ;  /* 0x0c201f000e1f7f89 */ /* 0x000e2200000e0000 */
[----:B------:R-:W-:Y:S01]  /*27a0*/  FFMA R18, R18, R30, R21 ;  /* 0x0000001e12127223 */ /* 0x000fe20000000015 */
[----:B---3--:R-:W-:Y:S01]  /*27b0*/  FADD R19, R19, R22 ;  /* 0x0000001613137221 */ /* 0x008fe20000000000 */
[----:B------:R-:W-:Y:S01]  /*27c0*/  @!P6 FMUL R25, R25, 16777216 ;  /* 0x4b8000001919e820 */ /* 0x000fe20000400000 */
[----:B------:R-:W-:-:S02]  /*27d0*/  FMUL R23, R24, R23 ;  /* 0x0000001718177220 */ /* 0x000fc40000400000 */
[----:B------:R-:W1:Y:S01]  /*27e0*/  SHFL.BFLY PT, R21, R18, 0x2, 0x1f ;  /* 0x0c401f0012157f89 */ /* 0x000e6200000e0000 */
[----:B------:R-:W2:Y:S01]  /*27f0*/  MUFU.RCP R24, R25 ;  /* 0x0000001900187308 */ /* 0x000ea20000001000 */
[----:B------:R-:W-:Y:S01]  /*2800*/  FFMA R19, R30, R23, R19 ;  /* 0x000000171e137223 */ /* 0x000fe20000000013 */
[----:B------:R-:W-:-:S04]  /*2810*/  @P0 FMUL R33, R33, 0.25 ;  /* 0x3e80000021210820 */ /* 0x000fc80000400000 */
[----:B------:R-:W3:Y:S01]  /*2820*/  SHFL.BFLY PT, R22, R19, 0x2, 0x1f ;  /* 0x0c401f0013167f89 */ /* 0x000ee200000e0000 */
[----:B------:R-:W-:Y:S01]  /*2830*/  @!P6 FMUL R33, R33, 16777216 ;  /* 0x4b8000002121e820 */ /* 0x000fe20000400000 */
[----:B------:R-:W-:-:S03]  /*2840*/  FSETP.NEU.AND P0, PT, R14, RZ, PT ;  /* 0x000000ff0e00720b */ /* 0x000fc60003f0d000 */
[----:B--2---:R-:W-:Y:S01]  /*2850*/  FMUL R24, R24, R33 ;  /* 0x0000002118187220 */ /* 0x004fe20000400000 */
[----:B0-----:R-:W-:-:S04]  /*2860*/  FADD R30, R14, R31 ;  /* 0x0000001f0e1e7221 */ /* 0x001fc80000000000 */
[----:B------:R-:W-:Y:S01]  /*2870*/  FSEL R24, R24, RZ, P0 ;  /* 0x000000ff18187208 */ /* 0x000fe20000000000 */
[----:B-1----:R-:W-:Y:S01]  /*2880*/  FADD R21, -R18, R21 ;  /* 0x0000001512157221 */ /* 0x002fe20000000100 */
[C---:B------:R-:W-:Y:S01]  /*2890*/  FSETP.GEU.AND P5, PT, |R30|.reuse, 1.175494350822287508e-38, PT ;  /* 0x008000001e00780b */ /* 0x040fe20003fae200 */
[C---:B------:R-:W-:Y:S01]  /*28a0*/  FMUL R33, R30.reuse, 0.25 ;  /* 0x3e8000001e217820 */ /* 0x040fe20000400000 */
[----:B------:R-:W-:Y:S01]  /*28b0*/  FSETP.GT.AND P0, PT, |R30|, 8.50705917302346158658e+37, PT ;  /* 0x7e8000001e00780b */ /* 0x000fe20003f04200 */
[C---:B------:R-:W-:Y:S01]  /*28c0*/  FMUL R23, R21.reuse, R21 ;  /* 0x0000001515177220 */ /* 0x040fe20000400000 */
[----:B------:R-:W-:Y:S01]  /*28d0*/  FFMA R18, R21, R24, R18 ;  /* 0x0000001815127223 */ /* 0x000fe20000000012 */
[----:B---3--:R-:W-:Y:S02]  /*28e0*/  FADD R19, R19, R22 ;  /* 0x0000001613137221 */ /* 0x008fe40000000000 */
[----:B------:R-:W-:Y:S01]  /*28f0*/  FMUL R23, R20, R23 ;  /* 0x0000001714177220 */ /* 0x000fe20000400000 */
[----:B------:R-:W-:Y:S01]  /*2900*/  FSEL R33, R33, R30, P0 ;  /* 0x0000001e21217208 */ /* 0x000fe20000000000 */
[----:B------:R-:W0:Y:S02]  /*2910*/  SHFL.BFLY PT, R21, R18, 0x1, 0x1f ;  /* 0x0c201f0012157f89 */ /* 0x000e2400000e0000 */
[----:B------:R-:W-:-:S02]  /*2920*/  FFMA R19, R24, R23, R19 ;  /* 0x0000001718137223 */ /* 0x000fc40000000013 */
[----:B------:R-:W-:-:S03]  /*2930*/  @!P5 FMUL R33, R33, 16777216 ;  /* 0x4b8000002121d820 */ /* 0x000fc60000400000 */
[----:B------:R-:W1:Y:S01]  /*2940*/  SHFL.BFLY PT, R20, R19, 0x1, 0x1f ;  /* 0x0c201f0013147f89 */ /* 0x000e6200000e0000 */
[----:B------:R-:W2:Y:S01]  /*2950*/  MUFU.RCP R22, R33 ;  /* 0x0000002100167308 */ /* 0x000ea20000001000 */
[----:B------:R-:W-:Y:S01]  /*2960*/  @P0 FMUL R31, R31, 0.25 ;  /* 0x3e8000001f1f0820 */ /* 0x000fe20000400000 */
[----:B------:R-:W-:-:S03]  /*2970*/  LOP3.LUT P0, RZ, R7, 0xf, RZ, 0xc0, !PT ;  /* 0x0000000f07ff7812 */ /* 0x000fc6000780c0ff */
[----:B------:R-:W-:Y:S01]  /*2980*/  @!P5 FMUL R31, R31, 16777216 ;  /* 0x4b8000001f1fd820 */ /* 0x000fe20000400000 */
[----:B------:R-:W-:Y:S02]  /*2990*/  FSETP.NEU.AND P5, PT, R30, RZ, PT ;  /* 0x000000ff1e00720b */ /* 0x000fe40003fad000 */
[----:B------:R-:W-:Y:S01]  /*29a0*/  ISETP.LT.AND P0, PT, R7, 0x20, !P0 ;  /* 0x000000200700780c */ /* 0x000fe20004701270 */
[----:B0-----:R-:W-:Y:S01]  /*29b0*/  FADD R21, -R18, R21 ;  /* 0x0000001512157221 */ /* 0x001fe20000000100 */
[----:B--2---:R-:W-:-:S03]  /*29c0*/  FMUL R22, R22, R31 ;  /* 0x0000001f16167220 */ /* 0x004fc60000400000 */
[----:B------:R-:W-:Y:S02]  /*29d0*/  FMUL R25, R21, R21 ;  /* 0x0000001515197220 */ /* 0x000fe40000400000 */
[----:B------:R-:W-:Y:S01]  /*29e0*/  FSEL R22, R22, RZ, P5 ;  /* 0x000000ff16167208 */ /* 0x000fe20002800000 */
[----:B-1----:R-:W-:Y:S01]  /*29f0*/  FADD R23, R19, R20 ;  /* 0x0000001413177221 */ /* 0x002fe20000000000 */
[----:B------:R-:W-:-:S03]  /*2a00*/  FMUL R25, R14, R25 ;  /* 0x000000190e197220 */ /* 0x000fc60000400000 */
[----:B------:R-:W-:Y:S01]  /*2a10*/  FFMA R14, R21, R22, R18 ;  /* 0x00000016150e7223 */ /* 0x000fe20000000012 */
[----:B------:R-:W-:Y:S01]  /*2a20*/  FFMA R22, R22, R25, R23 ;  /* 0x0000001916167223 */ /* 0x000fe20000000017 */
[----:B------:R-:W-:Y:S04]  /*2a30*/  @P0 STS [R7.X4+0x100], R30 ;  /* 0x0001001e07000388 */ /* 0x000fe80000004800 */
[----:B------:R-:W-:Y:S04]  /*2a40*/  @P0 STS [R7.X4], R14 ;  /* 0x0000000e07000388 */ /* 0x000fe80000004800 */
[----:B------:R0:W-:Y:S04]  /*2a50*/  @P0 STS [R7.X4+0x80], R22 ;  /* 0x0000801607000388 */ /* 0x0001e80000004800 */
[----:B------:R-:W-:Y:S01]  /*2a60*/  BAR.SYNC.DEFER_BLOCKING 0x0 ;  /* 0x0000000000007b1d */ /* 0x000fe20000010000 */
[----:B------:R-:W-:-:S02]  /*2a70*/  IMAD.MOV.U32 R23, RZ, RZ, RZ ;  /* 0x000000ffff177224 */ /* 0x000fc400078e00ff */
[----:B------:R-:W-:-:S05]  /*2a80*/  IMAD.WIDE R20, R11, R0, c[0x0][0x1a0] ;  /* 0x000068000b147625 */ /* 0x000fca00078e0200 */
[----:B------:R-:W2:Y:S01]  /*2a90*/  @!P1 LDG.E.EF R23, [R20.64] ;  /* 0x0000000414179981 */ /* 0x000ea2000c0e1900 */
[----:B------:R-:W-:Y:S01]  /*2aa0*/  IMAD.SHL.U32 R17, R17, 0x2, RZ ;  /* 0x0000000211117824 */ /* 0x000fe200078e00ff */
[----:B------:R-:W-:Y:S02]  /*2ab0*/  LOP3.LUT R38, R12, 0x3000, RZ, 0xfc, !PT ;  /* 0x000030000c267812 */ /* 0x000fe400078efcff */
[----:B------:R-:W-:Y:S01]  /*2ac0*/  LDS R33, [RZ] ;  /* 0x00000000ff217984 */ /* 0x000fe20000000800 */
[----:B------:R-:W-:-:S03]  /*2ad0*/  IMAD.IADD R36, R9, 0x1, R17 ;  /* 0x0000000109247824 */ /* 0x000fc600078e0211 */
[----:B------:R-:W-:Y:S04]  /*2ae0*/  LDS R32, [0x40] ;  /* 0x00004000ff207984 */ /* 0x000fe80000000800 */
[----:B------:R-:W1:Y:S04]  /*2af0*/  LDS R9, [0x80] ;  /* 0x00008000ff097984 */ /* 0x000e680000000800 */
[----:B------:R-:W3:Y:S04]  /*2b00*/  LDS R12, [0xc0] ;  /* 0x0000c000ff0c7984 */ /* 0x000ee80000000800 */
[----:B------:R-:W-:Y:S01]  /*2b10*/  BAR.SYNC.DEFER_BLOCKING 0x0 ;  /* 0x0000000000007b1d */ /* 0x000fe20000010000 */
[----:B------:R-:W-:-:S02]  /*2b20*/  IMAD R34, R16, 0x2, R17 ;  /* 0x0000000210227824 */ /* 0x000fc400078e0211 */
[----:B------:R-:W-:-:S04]  /*2b30*/  IMAD.WIDE.U32 R18, R38, R0, c[0x0][0x170] ;  /* 0x00005c0026127625 */ /* 0x000fc800078e0000 */
[----:B------:R-:W-:Y:S01]  /*2b40*/  IMAD.WIDE.U32 R16, R38, R13, c[0x0][0x168] ;  /* 0x00005a0026107625 */ /* 0x000fe200078e000d */
[----:B--2---:R-:W-:Y:S01]  /*2b50*/  PRMT R24, R23, 0x7632, R24 ;  /* 0x0000763217187816 */ /* 0x004fe20000000018 */
[----:B------:R-:W-:Y:S04]  /*2b60*/  STS.U16 [R36], R23 ;  /* 0x0000001724007388 */ /* 0x000fe80000000400 */
[----:B------:R2:W-:Y:S04]  /*2b70*/  STS.U16 [R34+0x4], R24 ;  /* 0x0000041822007388 */ /* 0x0005e80000000400 */
[----:B------:R-:W-:Y:S06]  /*2b80*/  BAR.SYNC.DEFER_BLOCKING 0x0 ;  /* 0x0000000000007b1d */ /* 0x000fec0000010000 */
[----:B------:R-:W4:Y:S04]  /*2b90*/  LDG.E.EL.U16 R18, [R18.64] ;  /* 0x0000000412127981 */ /* 0x000f28000c2e1500 */
[----:B0-----:R-:W5:Y:S04]  /*2ba0*/  LDG.E.EL.U16 R22, [R26.64+0x4800] ;  /* 0x004800041a167981 */ /* 0x001f68000c2e1500 */
[----:B------:R0:W5:Y:S04]  /*2bb0*/  LDG.E.EL R16, [R16.64] ;  /* 0x0000000410107981 */ /* 0x000168000c2e1900 */
[----:B------:R-:W5:Y:S01]  /*2bc0*/  LDG.E.EL R20, [R28.64+0x9000] ;  /* 0x009000041c147981 */ /* 0x000f62000c2e1900 */
[----:B------:R-:W-:-:S05]  /*2bd0*/  IMAD R37, R10, 0x2, R10 ;  /* 0x000000020a257824 */ /* 0x000fca00078e020a */
[----:B------:R-:W-:Y:S04]  /*2be0*/  LDS.U16 R10, [R37] ;  /* 0x00000000250a7984 */ /* 0x000fe80000000400 */
[----:B------:R-:W0:Y:S01]  /*2bf0*/  LDS.U16 R21, [R37+0x2] ;  /* 0x0000020025157984 */ /* 0x000e220000000400 */
[----:B------:R-:W-:-:S04]  /*2c00*/  IMAD.MOV.U32 R14, RZ, RZ, 0x39aaaaab ;  /* 0x39aaaaabff0e7424 */ /* 0x000fc800078e00ff */
[-C--:B-1----:R-:W-:Y:S01]  /*2c10*/  FFMA R9, R9, R14.reuse, 9.9999999747524270788e-07 ;  /* 0x358637bd09097423 */ /* 0x082fe2000000000e */
[----:B---3--:R-:W-:-:S03]  /*2c20*/  FFMA R12, R12, R14, 9.9999999747524270788e-07 ;  /* 0x358637bd0c0c7423 */ /* 0x008fc6000000000e */
[----:B------:R-:W1:Y:S08]  /*2c30*/  MUFU.RSQ R35, R9 ;  /* 0x0000000900237308 */ /* 0x000e700000001400 */
[----:B--2---:R-:W2:Y:S01]  /*2c40*/  MUFU.RSQ R24, R12 ;  /* 0x0000000c00187308 */ /* 0x004ea20000001400 */
[----:B0-----:R-:W-:-:S04]  /*2c50*/  PRMT R10, R10, 0x5410, R21 ;  /* 0x000054100a0a7816 */ /* 0x001fc80000000015 */
[C---:B------:R-:W-:Y:S01]  /*2c60*/  PRMT R14, R10.reuse, 0x7632, R14 ;  /* 0x000076320a0e7816 */ /* 0x040fe2000000000e */
[----:B------:R-:W-:-:S04]  /*2c70*/  IMAD.U32 R10, R10, 0x10000, RZ ;  /* 0x000100000a0a7824 */ /* 0x000fc800078e00ff */
[----:B------:R-:W-:Y:S01]  /*2c80*/  IMAD.U32 R17, R14, 0x10000, RZ ;  /* 0x000100000e117824 */ /* 0x000fe200078e00ff */
[----:B------:R-:W-:-:S03]  /*2c90*/  FADD R10, -R33, R10 ;  /* 0x0000000a210a7221 */ /* 0x000fc60000000100 */
[----:B------:R-:W-:Y:S01]  /*2ca0*/  FADD R17, -R32, R17 ;  /* 0x0000001120117221 */ /* 0x000fe20000000100 */
[----:B-1----:R-:W-:-:S03]  /*2cb0*/  FMUL R10, R35, R10 ;  /* 0x0000000a230a7220 */ /* 0x002fc60000400000 */
[----:B--2---:R-:W-:Y:S01]  /*2cc0*/  FMUL R14, R24, R17 ;  /* 0x00000011180e7220 */ /* 0x004fe20000400000 */
[----:B------:R-:W-:Y:S02]  /*2cd0*/  IMAD.MOV.U32 R25, RZ, RZ, RZ ;  /* 0x000000ffff197224 */ /* 0x000fe400078e00ff */
[----:B------:R-:W-:Y:S01]  /*2ce0*/  IMAD.WIDE R40, R11, R0, c[0x0][0x1a8] ;  /* 0x00006a000b287625 */ /* 0x000fe200078e0200 */
[----:B------:R-:W-:Y:S03]  /*2cf0*/  BAR.SYNC.DEFER_BLOCKING 0x0 ;  /* 0x0000000000007b1d */ /* 0x000fe60000010000 */
[----:B----4-:R-:W-:Y:S02]  /*2d00*/  IMAD.U32 R19, R18, 0x10000, RZ ;  /* 0x0001000012137824 */ /* 0x010fe400078e00ff */
[----:B-----5:R-:W-:Y:S02]  /*2d10*/  IMAD.U32 R21, R22, 0x10000, RZ ;  /* 0x0001000016157824 */ /* 0x020fe400078e00ff */
[----:B------:R-:W-:-:S02]  /*2d20*/  FADD R16, R16, R19 ;  /* 0x0000001310107221 */ /* 0x000fc40000000000 */
[----:B------:R-:W-:Y:S02]  /*2d30*/  FADD R21, R20, R21 ;  /* 0x0000001514157221 */ /* 0x000fe40000000000 */
[----:B------:R-:W-:-:S04]  /*2d40*/  FADD R9, R16, 1 ;  /* 0x3f80000010097421 */ /* 0x000fc80000000000 */
[-CC-:B------:R-:W-:Y:S01]  /*2d50*/  FFMA R31, R10, R9.reuse, R21.reuse ;  /* 0x000000090a1f7223 */ /* 0x180fe20000000015 */
[----:B------:R-:W-:-:S05]  /*2d60*/  FFMA R14, R14, R9, R21 ;  /* 0x000000090e0e7223 */ /* 0x000fca0000000015 */
[----:B------:R-:W-:-:S04]  /*2d70*/  F2FP.BF16.PACK_AB R9, R14, R31 ;  /* 0x0000001f0e09723e */ /* 0x000fc800000010ff */
[C---:B------:R-:W-:Y:S02]  /*2d80*/  PRMT R10, R9.reuse, 0x7610, R10 ;  /* 0x00007610090a7816 */ /* 0x040fe4000000000a */
[----:B------:R-:W-:-:S03]  /*2d90*/  PRMT R17, R9, 0x7632, R17 ;  /* 0x0000763209117816 */ /* 0x000fc60000000011 */
[----:B------:R-:W-:Y:S04]  /*2da0*/  STS.U16 [R15], R10 ;  /* 0x0000000a0f007388 */ /* 0x000fe80000000400 */
[----:B------:R0:W-:Y:S04]  /*2db0*/  STS.U16 [R15+0x404], R17 ;  /* 0x000404110f007388 */ /* 0x0001e80000000400 */
[----:B------:R-:W-:Y:S06]  /*2dc0*/  BAR.SYNC.DEFER_BLOCKING 0x0 ;  /* 0x0000000000007b1d */ /* 0x000fec0000010000 */
[----:B------:R-:W1:Y:S01]  /*2dd0*/  LDS R9, [R2] ;  /* 0x0000000002097984 */ /* 0x000e620000000800 */
[----:B------:R-:W-:-:S05]  /*2de0*/  IADD3 R19, R11, 0x200, RZ ;  /* 0x000002000b137810 */ /* 0x000fca0007ffe0ff */
[----:B0-----:R-:W-:Y:S01]  /*2df0*/  IMAD.WIDE R16, R19, R0, c[0x0][0x1a0] ;  /* 0x0000680013107625 */ /* 0x001fe200078e0200 */
[----:B-1----:R-:W-:Y:S04]  /*2e00*/  @!P1 STG.E [R40.64], R9 ;  /* 0x0000000928009986 */ /* 0x002fe8000c101904 */
[----:B------:R-:W2:Y:S04]  /*2e10*/  @!P1 LDG.E.EF R25, [R16.64] ;  /* 0x0000000410199981 */ /* 0x000ea8000c0e1900 */
[----:B------:R-:W-:Y:S01]  /*2e20*/  BAR.SYNC.DEFER_BLOCKING 0x0 ;  /* 0x0000000000007b1d */ /* 0x000fe20000010000 */
[----:B------:R-:W-:-:S05]  /*2e30*/  LOP3.LUT R20, R38, 0x200, RZ, 0xfc, !PT ;  /* 0x0000020026147812 */ /* 0x000fca00078efcff */
[----:B------:R-:W-:-:S04]  /*2e40*/  IMAD.WIDE.U32 R22, R20, R0, c[0x0][0x170] ;  /* 0x00005c0014167625 */ /* 0x000fc800078e0000 */
[----:B------:R-:W-:Y:S01]  /*2e50*/  IMAD.WIDE.U32 R20, R20, R13, c[0x0][0x168] ;  /* 0x00005a0014147625 */ /* 0x000fe200078e000d */
[----:B--2---:R-:W-:Y:S01]  /*2e60*/  PRMT R12, R25, 0x7632, R12 ;  /* 0x00007632190c7816 */ /* 0x004fe2000000000c */
[----:B------:R-:W-:Y:S04]  /*2e70*/  STS.U16 [R36], R25 ;  /* 0x0000001924007388 */ /* 0x000fe80000000400 */
[----:B------:R-:W-:Y:S04]  /*2e80*/  STS.U16 [R34+0x4], R12 ;  /* 0x0000040c22007388 */ /* 0x000fe80000000400 */
[----:B------:R-:W-:Y:S06]  /*2e90*/  BAR.SYNC.DEFER_BLOCKING 0x0 ;  /* 0x0000000000007b1d */ /* 0x000fec0000010000 */
[----:B------:R-:W2:Y:S04]  /*2ea0*/  LDG.E.EL.U16 R22, [R22.64] ;  /* 0x0000000416167981 */ /* 0x000ea8000c2e1500 */
[----:B------:R-:W3:Y:S04]  /*2eb0*/  LDG.E.EL.U16 R18, [R26.64+0x4c00] ;  /* 0x004c00041a127981 */ /* 0x000ee8000c2e1500 */
[----:B------:R-:W4:Y:S04]  /*2ec0*/  LDG.E.EL R20, [R20.64] ;  /* 0x0000000414147981 */ /* 0x000f28000c2e1900 */
[----:B------:R-:W5:Y:S04]  /*2ed0*/  LDG.E.EL R16, [R28.64+0x9800] ;  /* 0x009800041c107981 */ /* 0x000f68000c2e1900 */
[----:B------:R-:W-:Y:S04]  /*2ee0*/  LDS.U16 R9, [R37] ;  /* 0x0000000025097984 */ /* 0x000fe80000000400 */
[----:B------:R-:W0:Y:S02]  /*2ef0*/  LDS.U16 R10, [R37+0x2] ;  /* 0x00000200250a7984 */ /* 0x000e240000000400 */
[----:B0-----:R-:W-:-:S04]  /*2f00*/  PRMT R9, R9, 0x5410, R10 ;  /* 0x0000541009097816 */ /* 0x001fc8000000000a */
[C---:B------:R-:W-:Y:S01]  /*2f10*/  PRMT R10, R9.reuse, 0x7632, R10 ;  /* 0x00007632090a7816 */ /* 0x040fe2000000000a */
[----:B------:R-:W-:-:S04]  /*2f20*/  IMAD.U32 R12, R9, 0x10000, RZ ;  /* 0x00010000090c7824 */ /* 0x000fc800078e00ff */
[----:B------:R-:W-:Y:S01]  /*2f30*/  IMAD.U32 R9, R10, 0x10000, RZ ;  /* 0x000100000a097824 */ /* 0x000fe200078e00ff */
[----:B------:R-:W-:-:S03]  /*2f40*/  FADD R12, -R33, R12 ;  /* 0x0000000c210c7221 */ /* 0x000fc60000000100 */
[----:B------:R-:W-:Y:S01]  /*2f50*/  FADD R9, -R32, R9 ;  /* 0x0000000920097221 */ /* 0x000fe20000000100 */
[----:B------:R-:W-:-:S03]  /*2f60*/  FMUL R12, R35, R12 ;  /* 0x0000000c230c7220 */ /* 0x000fc60000400000 */
[----:B------:R-:W-:Y:S01]  /*2f70*/  FMUL R30, R24, R9 ;  /* 0x00000009181e7220 */ /* 0x000fe20000400000 */
[----:B------:R-:W-:Y:S01]  /*2f80*/  IMAD.MOV.U32 R39, RZ, RZ, RZ ;  /* 0x000000ffff277224 */ /* 0x000fe200078e00ff */
[----:B------:R-:W-:Y:S01]  /*2f90*/  BAR.SYNC.DEFER_BLOCKING 0x0 ;  /* 0x0000000000007b1d */ /* 0x000fe20000010000 */
[----:B--2---:R-:W-:Y:S02]  /*2fa0*/  IMAD.U32 R17, R22, 0x10000, RZ ;  /* 0x0001000016117824 */ /* 0x004fe400078e00ff */
[----:B---3--:R-:W-:Y:S02]  /*2fb0*/  IMAD.U32 R23, R18, 0x10000, RZ ;  /* 0x0001000012177824 */ /* 0x008fe400078e00ff */
[----:B----4-:R-:W-:Y:S02]  /*2fc0*/  FADD R17, R20, R17 ;  /* 0x0000001114117221 */ /* 0x010fe40000000000 */
[----:B-----5:R-:W-:Y:S02]  /*2fd0*/  FADD R23, R16, R23 ;  /* 0x0000001710177221 */ /* 0x020fe40000000000 */
[----:B------:R-:W-:-:S04]  /*2fe0*/  FADD R17, R17, 1 ;  /* 0x3f80000011117421 */ /* 0x000fc80000000000 */
[-CC-:B------:R-:W-:Y:S01]  /*2ff0*/  FFMA R9, R12, R17.reuse, R23.reuse ;  /* 0x000000110c097223 */ /* 0x180fe20000000017 */
[----:B------:R-:W-:-:S05]  /*3000*/  FFMA R30, R30, R17, R23 ;  /* 0x000000111e1e7223 */ /* 0x000fca0000000017 */
[----:B------:R-:W-:-:S04]  /*3010*/  F2FP.BF16.PACK_AB R10, R30, R9 ;  /* 0x000000091e0a723e */ /* 0x000fc800000010ff */
[----:B------:R-:W-:Y:S01]  /*3020*/  PRMT R12, R10, 0x7632, R12 ;  /* 0x000076320a0c7816 */ /* 0x000fe2000000000c */
[----:B------:R-:W-:Y:S04]  /*3030*/  STS.U16 [R15], R10 ;  /* 0x0000000a0f007388 */ /* 0x000fe80000000400 */
[----:B------:R-:W-:Y:S04]  /*3040*/  STS.U16 [R15+0x404], R12 ;  /* 0x0004040c0f007388 */ /* 0x000fe80000000400 */
[----:B------:R-:W-:Y:S06]  /*3050*/  BAR.SYNC.DEFER_BLOCKING 0x0 ;  /* 0x0000000000007b1d */ /* 0x000fec0000010000 */
[----:B------:R-:W0:Y:S01]  /*3060*/  LDS R25, [R2] ;  /* 0x0000000002197984 */ /* 0x000e220000000800 */
[----:B------:R-:W-:Y:S01]  /*3070*/  IADD3 R17, R11, 0x400, RZ ;  /* 0x000004000b117810 */ /* 0x000fe20007ffe0ff */
[----:B------:R-:W-:-:S04]  /*3080*/  IMAD.WIDE R22, R19, R0, c[0x0][0x1a8] ;  /* 0x00006a0013167625 */ /* 0x000fc800078e0200 */
[----:B------:R-:W-:Y:S01]  /*3090*/  IMAD.WIDE R40, R17, R0, c[0x0][0x1a0] ;  /* 0x0000680011287625 */ /* 0x000fe200078e0200 */
[----:B0-----:R0:W-:Y:S04]  /*30a0*/  @!P1 STG.E [R22.64], R25 ;  /* 0x0000001916009986 */ /* 0x0011e8000c101904 */
        /* <DEDUP_REMOVED lines=10> */
[----:B0-----:R-:W3:Y:S04]  /*3150*/  LDG.E.EL.U16 R22, [R26.64+0x5000] ;  /* 0x005000041a167981 */ /* 0x001ee8000c2e1500 */
        /* <DEDUP_REMOVED lines=12> */
[----:B------:R-:W-:Y:S01]  /*3220*/  IADD3 R41, R11, 0x600, RZ ;  /* 0x000006000b297810 */ /* 0x000fe20007ffe0ff */
[----:B------:R-:W-:Y:S01]  /*3230*/  IMAD.MOV.U32 R43, RZ, RZ, RZ ;  /* 0x000000ffff2b7224 */ /* 0x000fe200078e00ff */
[----:B------:R-:W-:Y:S01]  /*3240*/  BAR.SYNC.DEFER_BLOCKING 0x0 ;  /* 0x0000000000007b1d */ /* 0x000fe20000010000 */
[----:B--2---:R-:W-:Y:S02]  /*3250*/  IMAD.U32 R25, R18, 0x10000, RZ ;  /* 0x0001000012197824 */ /* 0x004fe400078e00ff */
[----:B---3--:R-:W-:Y:S02]  /*3260*/  IMAD.U32 R19, R22, 0x10000, RZ ;  /* 0x0001000016137824 */ /* 0x008fe400078e00ff */
[----:B----4-:R-:W-:Y:S02]  /*3270*/  FADD R25, R20, R25 ;  /* 0x0000001914197221 */ /* 0x010fe40000000000 */
[----:B-----5:R-:W-:-:S02]  /*3280*/  FADD R21, R16, R19 ;  /* 0x0000001310157221 */ /* 0x020fc40000000000 */
[----:B------:R-:W-:-:S04]  /*3290*/  FADD R19, R25, 1 ;  /* 0x3f80000019137421 */ /* 0x000fc80000000000 */
[-CC-:B------:R-:W-:Y:S01]  /*32a0*/  FFMA R25, R10, R19.reuse, R21.reuse ;  /* 0x000000130a197223 */ /* 0x180fe20000000015 */
[----:B------:R-:W-:-:S05]  /*32b0*/  FFMA R12, R12, R19, R21 ;  /* 0x000000130c0c7223 */ /* 0x000fca0000000015 */
[----:B------:R-:W-:-:S04]  /*32c0*/  F2FP.BF16.PACK_AB R10, R12, R25 ;  /* 0x000000190c0a723e */ /* 0x000fc800000010ff */
[----:B------:R-:W-:Y:S01]  /*32d0*/  PRMT R19, R10, 0x7632, R19 ;  /* 0x000076320a137816 */ /* 0x000fe20000000013 */
[----:B------:R-:W-:Y:S04]  /*32e0*/  STS.U16 [R15], R10 ;  /* 0x0000000a0f007388 */ /* 0x000fe80000000400 */
[----:B------:R0:W-:Y:S04]  /*32f0*/  STS.U16 [R15+0x404], R19 ;  /* 0x000404130f007388 */ /* 0x0001e80000000400 */
[----:B------:R-:W-:Y:S06]  /*3300*/  BAR.SYNC.DEFER_BLOCKING 0x0 ;  /* 0x0000000000007b1d */ /* 0x000fec0000010000 */
[----:B------:R-:W1:Y:S01]  /*3310*/  LDS R39, [R2] ;  /* 0x0000000002277984 */ /* 0x000e620000000800 */
[----:B------:R-:W-:-:S04]  /*3320*/  IMAD.WIDE R16, R17, R0, c[0x0][0x1a8] ;  /* 0x00006a0011107625 */ /* 0x000fc800078e0200 */
[----:B0-----:R-:W-:Y:S01]  /*3330*/  IMAD.WIDE R18, R41, R0, c[0x0][0x1a0] ;  /* 0x0000680029127625 */ /* 0x001fe200078e0200 */
[----:B-1----:R0:W-:Y:S04]  /*3340*/  @!P1 STG.E [R16.64], R39 ;  /* 0x0000002710009986 */ /* 0x0021e8000c101904 */
        /* <DEDUP_REMOVED lines=39> */
[----:B0-----:R-:W-:-:S04]  /*35c0*/  IMAD.WIDE R16, R41, R0, c[0x0][0x1a8] ;  /* 0x00006a0029107625 */ /* 0x001fc800078e0200 */
[----:B------:R-:W-:Y:S01]  /*35d0*/  IMAD.WIDE R18, R43, R0, c[0x0][0x1a0] ;  /* 0x000068002b127625 */ /* 0x000fe200078e0200 */
        /* <DEDUP_REMOVED lines=12> */
[----:B------:R0:W4:Y:S04]  /*36a0*/  LDG.E.EL R22, [R22.64] ;  /* 0x0000000416167981 */ /* 0x000128000c2e1900 */
[----:B------:R-:W5:Y:S04]  /*36b0*/  LDG.E.EL R18, [R28.64+0xb000] ;  /* 0x00b000041c127981 */ /* 0x000f68000c2e1900 */
[----:B------:R-:W-:Y:S04]  /*36c0*/  LDS.U16 R10, [R37] ;  /* 0x00000000250a7984 */ /* 0x000fe80000000400 */
[----:B------:R-:W1:Y:S02]  /*36d0*/  LDS.U16 R17, [R37+0x2] ;  /* 0x0000020025117984 */ /* 0x000e640000000400 */
[----:B-1----:R-:W-:-:S04]  /*36e0*/  PRMT R10, R10, 0x5410, R17 ;  /* 0x000054100a0a7816 */ /* 0x002fc80000000011 */
[C---:B------:R-:W-:Y:S01]  /*36f0*/  PRMT R16, R10.reuse, 0x7632, R16 ;  /* 0x000076320a107816 */ /* 0x040fe20000000010 */
[----:B------:R-:W-:-:S04]  /*3700*/  IMAD.U32 R10, R10, 0x10000, RZ ;  /* 0x000100000a0a7824 */ /* 0x000fc800078e00ff */
[----:B------:R-:W-:Y:S01]  /*3710*/  IMAD.U32 R17, R16, 0x10000, RZ ;  /* 0x0001000010117824 */ /* 0x000fe200078e00ff */
[----:B------:R-:W-:-:S03]  /*3720*/  FADD R10, -R33, R10 ;  /* 0x0000000a210a7221 */ /* 0x000fc60000000100 */
[----:B------:R-:W-:Y:S01]  /*3730*/  FADD R17, -R32, R17 ;  /* 0x0000001120117221 */ /* 0x000fe20000000100 */
[----:B------:R-:W-:-:S03]  /*3740*/  FMUL R10, R35, R10 ;  /* 0x0000000a230a7220 */ /* 0x000fc60000400000 */
[----:B------:R-:W-:Y:S01]  /*3750*/  FMUL R17, R24, R17 ;  /* 0x0000001118117220 */ /* 0x000fe20000400000 */
[----:B0-----:R-:W-:Y:S01]  /*3760*/  IADD3 R23, R11, 0xa00, RZ ;  /* 0x00000a000b177810 */ /* 0x001fe20007ffe0ff */
        /* <DEDUP_REMOVED lines=10> */
[C---:B------:R-:W-:Y:S02]  /*3810*/  PRMT R17, R10.reuse, 0x7610, R17 ;  /* 0x000076100a117816 */ /* 0x040fe40000000011 */
[----:B------:R-:W-:-:S03]  /*3820*/  PRMT R18, R10, 0x7632, R18 ;  /* 0x000076320a127816 */ /* 0x000fc60000000012 */
[----:B------:R0:W-:Y:S04]  /*3830*/  STS.U16 [R15], R17 ;  /* 0x000000110f007388 */ /* 0x0001e80000000400 */
[----:B------:R-:W-:Y:S04]  /*3840*/  STS.U16 [R15+0x404], R18 ;  /* 0x000404120f007388 */ /* 0x000fe80000000400 */
[----:B------:R-:W-:Y:S06]  /*3850*/  BAR.SYNC.DEFER_BLOCKING 0x0 ;  /* 0x0000000000007b1d */ /* 0x000fec0000010000 */
[----:B------:R-:W1:Y:S01]  /*3860*/  LDS R41, [R2] ;  /* 0x0000000002297984 */ /* 0x000e620000000800 */
[----:B------:R-:W-:-:S04]  /*3870*/  IMAD.WIDE R10, R43, R0, c[0x0][0x1a8] ;  /* 0x00006a002b0a7625 */ /* 0x000fc800078e0200 */
[----:B0-----:R-:W-:Y:S01]  /*3880*/  IMAD.WIDE R16, R23, R0, c[0x0][0x1a0] ;  /* 0x0000680017107625 */ /* 0x001fe200078e0200 */
[----:B-1----:R0:W-:Y:S04]  /*3890*/  @!P1 STG.E [R10.64], R41 ;  /* 0x000000290a009986 */ /* 0x0021e8000c101904 */
[----:B------:R-:W0:Y:S04]  /*38a0*/  @!P1 LDG.E.EF R45, [R16.64] ;  /* 0x00000004102d9981 */ /* 0x000e28000c0e1900 */
[----:B------:R-:W-:Y:S01]  /*38b0*/  BAR.SYNC.DEFER_BLOCKING 0x0 ;  /* 0x0000000000007b1d */ /* 0x000fe20000010000 */
[----:B------:R-:W-:-:S05]  /*38c0*/  LOP3.LUT R38, R38, 0xa00, RZ, 0xfc, !PT ;  /* 0x00000a0026267812 */ /* 0x000fca00078efcff */
[----:B------:R-:W-:-:S04]  /*38d0*/  IMAD.WIDE.U32 R18, R38, R0, c[0x0][0x170] ;  /* 0x00005c0026127625 */ /* 0x000fc800078e0000 */
[----:B------:R-:W-:Y:S01]  /*38e0*/  IMAD.WIDE.U32 R42, R38, R13, c[0x0][0x168] ;  /* 0x00005a00262a7625 */ /* 0x000fe200078e000d */
[----:B------:R-:W-:Y:S02]  /*38f0*/  FSETP.GT.AND P5, PT, R31, +INF , PT ;  /* 0x7f8000001f00780b */ /* 0x000fe40003fa4000 */
[----:B0-----:R-:W-:Y:S01]  /*3900*/  PRMT R11, R45, 0x7632, R11 ;  /* 0x000076322d0b7816 */ /* 0x001fe2000000000b */
[----:B------:R-:W-:Y:S04]  /*3910*/  STS.U16 [R36], R45 ;  /* 0x0000002d24007388 */ /* 0x000fe80000000400 */
[----:B------:R0:W-:Y:S04]  /*3920*/  STS.U16 [R34+0x4], R11 ;  /* 0x0000040b22007388 */ /* 0x0001e80000000400 */
[----:B------:R-:W-:Y:S06]  /*3930*/  BAR.SYNC.DEFER_BLOCKING 0x0 ;  /* 0x0000000000007b1d */ /* 0x000fec0000010000 */
[----:B------:R1:W2:Y:S04]  /*3940*/  LDG.E.EL.U16 R19, [R18.64] ;  /* 0x0000000412137981 */ /* 0x0002a8000c2e1500 */
[----:B------:R-:W3:Y:S04]  /*3950*/  LDG.E.EL.U16 R26, [R26.64+0x5c00] ;  /* 0x005c00041a1a7981 */ /* 0x000ee8000c2e1500 */
[----:B------:R-:W4:Y:S04]  /*3960*/  LDG.E.EL R42, [R42.64] ;  /* 0x000000042a2a7981 */ /* 0x000f28000c2e1900 */
[----:B------:R-:W5:Y:S01]  /*3970*/  LDG.E.EL R28, [R28.64+0xb800] ;  /* 0x00b800041c1c7981 */ /* 0x000f62000c2e1900 */
[----:B------:R-:W-:-:S02]  /*3980*/  FSEL R10, R31, +INF , !P5 ;  /* 0x7f8000001f0a7808 */ /* 0x000fc40006800000 */
[----:B------:R-:W-:Y:S01]  /*3990*/  FSETP.GT.AND P6, PT, R14, +INF , PT ;  /* 0x7f8000000e00780b */ /* 0x000fe20003fc4000 */
[----:B------:R-:W-:Y:S01]  /*39a0*/  LDS.U16 R17, [R37] ;  /* 0x0000000025117984 */ /* 0x000fe20000000400 */
[----:B------:R-:W-:-:S03]  /*39b0*/  FSEL R16, R10, +INF , !P4 ;  /* 0x7f8000000a107808 */ /* 0x000fc60006000000 */
[----:B------:R-:W1:Y:S01]  /*39c0*/  LDS.U16 R22, [R37+0x2] ;  /* 0x0000020025167984 */ /* 0x000e620000000400 */
[----:B------:R-:W-:-:S03]  /*39d0*/  FSEL R10, R14, +INF , !P6 ;  /* 0x7f8000000e0a7808 */ /* 0x000fc60007000000 */
[----:B------:R-:W-:Y:S01]  /*39e0*/  BAR.SYNC.DEFER_BLOCKING 0x0 ;  /* 0x0000000000007b1d */ /* 0x000fe20000010000 */
[-C--:B------:R-:W-:Y:S02]  /*39f0*/  FSETP.GEU.AND P6, PT, R16, R9.reuse, PT ;  /* 0x000000091000720b */ /* 0x080fe40003fce000 */
[----:B0-----:R-:W-:Y:S02]  /*3a00*/  FSEL R11, R10, +INF , !P4 ;  /* 0x7f8000000a0b7808 */ /* 0x001fe40006000000 */
[C---:B------:R-:W-:Y:S02]  /*3a10*/  FSETP.NAN.AND P5, PT, R16.reuse, R16, PT ;  /* 0x000000101000720b */ /* 0x040fe40003fa8000 */
[C---:B------:R-:W-:Y:S02]  /*3a20*/  FSEL R13, R16.reuse, R9, !P6 ;  /* 0x00000009100d7208 */ /* 0x040fe40007000000 */
[----:B------:R-:W-:Y:S02]  /*3a30*/  FSETP.GEU.AND P6, PT, R11, R30, PT ;  /* 0x0000001e0b00720b */ /* 0x000fe40003fce000 */
[----:B------:R-:W-:-:S02]  /*3a40*/  @!P4 FSEL R16, R16, R13, P5 ;  /* 0x0000000d1010c208 */ /* 0x000fc40002800000 */
[C---:B------:R-:W-:Y:S02]  /*3a50*/  FSETP.NAN.AND P5, PT, R11.reuse, R11, PT ;  /* 0x0000000b0b00720b */ /* 0x040fe40003fa8000 */
[C---:B------:R-:W-:Y:S02]  /*3a60*/  FSEL R10, R11.reuse, R30, !P6 ;  /* 0x0000001e0b0a7208 */ /* 0x040fe40007000000 */
[CC--:B------:R-:W-:Y:S02]  /*3a70*/  FSETP.GEU.AND P6, PT, R16.reuse, R25.reuse, PT ;  /* 0x000000191000720b */ /* 0x0c0fe40003fce000 */
[----:B------:R-:W-:Y:S02]  /*3a80*/  @!P4 FSEL R11, R11, R10, P5 ;  /* 0x0000000a0b0bc208 */ /* 0x000fe40002800000 */
[C---:B------:R-:W-:Y:S02]  /*3a90*/  FSETP.NAN.AND P5, PT, R16.reuse, R16, PT ;  /* 0x000000101000720b */ /* 0x040fe40003fa8000 */
[----:B------:R-:W-:-:S04]  /*3aa0*/  FSEL R13, R16, R25, !P6 ;  /* 0x00000019100d7208 */ /* 0x000fc80007000000 */
[----:B------:R-:W-:Y:S02]  /*3ab0*/  FSEL R13, R16, R13, P5 ;  /* 0x0000000d100d7208 */ /* 0x000fe40002800000 */
[----:B------:R-:W-:Y:S02]  /*3ac0*/  FSETP.GEU.AND P5, PT, R11, R12, PT ;  /* 0x0000000c0b00720b */ /* 0x000fe40003fae000 */
[----:B------:R-:W-:Y:S02]  /*3ad0*/  FSEL R16, R13, R16, !P4 ;  /* 0x000000100d107208 */ /* 0x000fe40006000000 */
[C---:B------:R-:W-:Y:S02]  /*3ae0*/  FSETP.NAN.AND P6, PT, R11.reuse, R11, PT ;  /* 0x0000000b0b00720b */ /* 0x040fe40003fc8000 */
[----:B------:R-:W-:Y:S02]  /*3af0*/  FSEL R10, R11, R12, !P5 ;  /* 0x0000000c0b0a7208 */ /* 0x000fe40006800000 */
[----:B------:R-:W-:-:S02]  /*3b00*/  FSETP.GEU.AND P5, PT, R16, R39, PT ;  /* 0x000000271000720b */ /* 0x000fc40003fae000 */
[----:B------:R-:W-:Y:S02]  /*3b10*/  FSEL R10, R11, R10, P6 ;  /* 0x0000000a0b0a7208 */ /* 0x000fe40003000000 */
[C---:B------:R-:W-:Y:S02]  /*3b20*/  FSETP.NAN.AND P6, PT, R16.reuse, R16, PT ;  /* 0x000000101000720b */ /* 0x040fe40003fc8000 */
[C---:B------:R-:W-:Y:S02]  /*3b30*/  FSEL R13, R16.reuse, R39, !P5 ;  /* 0x00000027100d7208 */ /* 0x040fe40006800000 */
[----:B-1----:R-:W-:Y:S02]  /*3b40*/  PRMT R18, R17, 0x5410, R22 ;  /* 0x0000541011127816 */ /* 0x002fe40000000016 */
[----:B------:R-:W-:-:S03]  /*3b50*/  @!P4 FSEL R16, R16, R13, P6 ;  /* 0x0000000d1010c208 */ /* 0x000fc60003000000 */
[----:B------:R-:W-:Y:S01]  /*3b60*/  IMAD.U32 R22, R18, 0x10000, RZ ;  /* 0x0001000012167824 */ /* 0x000fe200078e00ff */
[----:B------:R-:W-:Y:S02]  /*3b70*/  FSETP.GEU.AND P6, PT, R16, R21, PT ;  /* 0x000000151000720b */ /* 0x000fe40003fce000 */
[----:B------:R-:W-:Y:S01]  /*3b80*/  FSEL R17, R10, R11, !P4 ;  /* 0x0000000b0a117208 */ /* 0x000fe20006000000 */
[----:B------:R-:W-:Y:S01]  /*3b90*/  FADD R22, -R33, R22 ;  /* 0x0000001621167221 */ /* 0x000fe20000000100 */
[C---:B------:R-:W-:Y:S02]  /*3ba0*/  FSETP.NAN.AND P5, PT, R16.reuse, R16, PT ;  /* 0x000000101000720b */ /* 0x040fe40003fa8000 */
[----:B------:R-:W-:Y:S01]  /*3bb0*/  FSEL R11, R16, R21, !P6 ;  /* 0x00000015100b7208 */ /* 0x000fe20007000000 */
[----:B------:R-:W-:-:S03]  /*3bc0*/  FMUL R10, R35, R22 ;  /* 0x00000016230a7220 */ /* 0x000fc60000400000 */
[----:B------:R-:W-:Y:S02]  /*3bd0*/  FSEL R11, R16, R11, P5 ;  /* 0x0000000b100b7208 */ /* 0x000fe40002800000 */
[----:B------:R-:W-:Y:S02]  /*3be0*/  FSETP.GEU.AND P5, PT, R17, R40, PT ;  /* 0x000000281100720b */ /* 0x000fe40003fae000 */
[----:B------:R-:W-:Y:S02]  /*3bf0*/  FSEL R22, R11, R16, !P4 ;  /* 0x000000100b167208 */ /* 0x000fe40006000000 */
[C---:B------:R-:W-:Y:S02]  /*3c00*/  FSETP.NAN.AND P6, PT, R17.reuse, R17, PT ;  /* 0x000000111100720b */ /* 0x040fe40003fc8000 */
[----:B------:R-:W-:-:S04]  /*3c10*/  FSEL R16, R17, R40, !P5 ;  /* 0x0000002811107208 */ /* 0x000fc80006800000 */
[----:B------:R-:W-:Y:S02]  /*3c20*/  @!P4 FSEL R17, R17, R16, P6 ;  /* 0x000000101111c208 */ /* 0x000fe40003000000 */
[----:B------:R-:W-:Y:S02]  /*3c30*/  FSETP.NAN.AND P6, PT, R22, R22, PT ;  /* 0x000000161600720b */ /* 0x000fe40003fc8000 */
[----:B------:R-:W-:-:S05]  /*3c40*/  PRMT R18, R18, 0x7632, R18 ;  /* 0x0000763212127816 */ /* 0x000fca0000000012 */
[----:B------:R-:W-:-:S04]  /*3c50*/  IMAD.U32 R11, R18, 0x10000, RZ ;  /* 0x00010000120b7824 */ /* 0x000fc800078e00ff */
[----:B------:R-:W-:-:S04]  /*3c60*/  FADD R11, -R32, R11 ;  /* 0x0000000b200b7221 */ /* 0x000fc80000000100 */
[----:B------:R-:W-:Y:S01]  /*3c70*/  FMUL R11, R24, R11 ;  /* 0x0000000b180b7220 */ /* 0x000fe20000400000 */
[----:B--2---:R-:W-:Y:S02]  /*3c80*/  IMAD.U32 R19, R19, 0x10000, RZ ;  /* 0x0001000013137824 */ /* 0x004fe400078e00ff */
[----:B---3--:R-:W-:Y:S02]  /*3c90*/  IMAD.U32 R13, R26, 0x10000, RZ ;  /* 0x000100001a0d7824 */ /* 0x008fe400078e00ff */
[----:B----4-:R-:W-:Y:S02]  /*3ca0*/  FADD R19, R42, R19 ;  /* 0x000000132a137221 */ /* 0x010fe40000000000 */
[----:B-----5:R-:W-:Y:S02]  /*3cb0*/  FADD R28, R28, R13 ;  /* 0x0000000d1c1c7221 */ /* 0x020fe40000000000 */
[----:B------:R-:W-:-:S04]  /*3cc0*/  FADD R19, R19, 1 ;  /* 0x3f80000013137421 */ /* 0x000fc80000000000 */
[----:B------:R-:W-:-:S05]  /*3cd0*/  FFMA R10, R10, R19, R28 ;  /* 0x000000130a0a7223 */ /* 0x000fca000000001c */
[----:B------:R-:W-:-:S04]  /*3ce0*/  FSETP.GEU.AND P5, PT, R22, R10, PT ;  /* 0x0000000a1600720b */ /* 0x000fc80003fae000 */
[----:B------:R-:W-:-:S04]  /*3cf0*/  FSEL R13, R22, R10, !P5 ;  /* 0x0000000a160d7208 */ /* 0x000fc80006800000 */
[----:B------:R-:W-:Y:S02]  /*3d00*/  @!P4 FSEL R22, R22, R13, P6 ;  /* 0x0000000d1616c208 */ /* 0x000fe40003000000 */
[----:B------:R-:W-:-:S03]  /*3d10*/  FSETP.GEU.AND P6, PT, R17, R20, PT ;  /* 0x000000141100720b */ /* 0x000fc60003fce000 */
[----:B------:R-:W0:Y:S01]  /*3d20*/  SHFL.BFLY PT, R13, R22, 0x10, 0x1f ;  /* 0x0e001f00160d7f89 */ /* 0x000e2200000e0000 */
[C---:B------:R-:W-:Y:S02]  /*3d30*/  FSETP.NAN.AND P5, PT, R17.reuse, R17, PT ;  /* 0x000000111100720b */ /* 0x040fe40003fa8000 */
[----:B------:R-:W-:Y:S01]  /*3d40*/  FSEL R16, R17, R20, !P6 ;  /* 0x0000001411107208 */ /* 0x000fe20007000000 */
[----:B------:R-:W-:-:S03]  /*3d50*/  FFMA R11, R11, R19, R28 ;  /* 0x000000130b0b7223 */ /* 0x000fc6000000001c */
[----:B------:R-:W-:-:S04]  /*3d60*/  FSEL R16, R17, R16, P5 ;  /* 0x0000001011107208 */ /* 0x000fc80002800000 */
[----:B------:R-:W-:-:S04]  /*3d70*/  FSEL R27, R16, R17, !P4 ;  /* 0x00000011101b7208 */ /* 0x000fc80006000000 */
[C---:B------:R-:W-:Y:S02]  /*3d80*/  FSETP.GEU.AND P6, PT, R27.reuse, R11, PT ;  /* 0x0000000b1b00720b */ /* 0x040fe40003fce000 */
[C---:B------:R-:W-:Y:S02]  /*3d90*/  FSETP.NAN.AND P5, PT, R27.reuse, R27, PT ;  /* 0x0000001b1b00720b */ /* 0x040fe40003fa8000 */
[----:B------:R-:W-:-:S04]  /*3da0*/  FSEL R16, R27, R11, !P6 ;  /* 0x0000000b1b107208 */ /* 0x000fc80007000000 */
[----:B------:R-:W-:Y:S02]  /*3db0*/  @!P4 FSEL R27, R27, R16, P5 ;  /* 0x000000101b1bc208 */ /* 0x000fe40002800000 */
[CC--:B0-----:R-:W-:Y:S02]  /*3dc0*/  FSETP.GEU.AND P6, PT, R22.reuse, R13.reuse, PT ;  /* 0x0000000d1600720b */ /* 0x0c1fe40003fce000 */
[C---:B------:R-:W-:Y:S01]  /*3dd0*/  FSETP.NAN.AND P5, PT, R22.reuse, R22, PT ;  /* 0x000000161600720b */ /* 0x040fe20003fa8000 */
[----:B------:R-:W0:Y:S01]  /*3de0*/  SHFL.BFLY PT, R18, R27, 0x10, 0x1f ;  /* 0x0e001f001b127f89 */ /* 0x000e2200000e0000 */
[----:B------:R-:W-:-:S04]  /*3df0*/  FSEL R13, R22, R13, !P6 ;  /* 0x0000000d160d7208 */ /* 0x000fc80007000000 */
[----:B------:R-:W-:-:S05]  /*3e00*/  FSEL R17, R22, R13, P5 ;  /* 0x0000000d16117208 */ /* 0x000fca0002800000 */
[----:B------:R-:W1:Y:S01]  /*3e10*/  SHFL.BFLY PT, R16, R17, 0x8, 0x1f ;  /* 0x0d001f0011107f89 */ /* 0x000e6200000e0000 */
[C---:B------:R-:W-:Y:S02]  /*3e20*/  FSETP.NAN.AND P5, PT, R27.reuse, R27, PT ;  /* 0x0000001b1b00720b */ /* 0x040fe40003fa8000 */
[----:B0-----:R-:W-:-:S04]  /*3e30*/  FSETP.GEU.AND P6, PT, R27, R18, PT ;  /* 0x000000121b00720b */ /* 0x001fc80003fce000 */
[----:B------:R-:W-:-:S04]  /*3e40*/  FSEL R18, R27, R18, !P6 ;  /* 0x000000121b127208 */ /* 0x000fc80007000000 */
[----:B------:R-:W-:Y:S02]  /*3e50*/  FSEL R19, R27, R18, P5 ;  /* 0x000000121b137208 */ /* 0x000fe40002800000 */
[----:B-1----:R-:W-:-:S03]  /*3e60*/  FSETP.GEU.AND P6, PT, R17, R16, PT ;  /* 0x000000101100720b */ /* 0x002fc60003fce000 */
[----:B------:R-:W0:Y:S01]  /*3e70*/  SHFL.BFLY PT, R18, R19, 0x8, 0x1f ;  /* 0x0d001f0013127f89 */ /* 0x000e2200000e0000 */
[----:B------:R-:W-:-:S09]  /*3e80*/  FSETP.NAN.AND P5, PT, R17, R17, PT ;  /* 0x000000111100720b */ /* 0x000fd20003fa8000 */
[----:B------:R-:W-:-:S05]  /*3e90*/  @P6 FSEL R17, R17, R16, P5 ;  /* 0x0000001011116208 */ /* 0x000fca0002800000 */
[----:B------:R-:W1:Y:S01]  /*3ea0*/  SHFL.BFLY PT, R16, R17, 0x4, 0x1f ;  /* 0x0c801f0011107f89 */ /* 0x000e6200000e0000 */
[C---:B0-----:R-:W-:Y:S02]  /*3eb0*/  FSETP.GEU.AND P6, PT, R19.reuse, R18, PT ;  /* 0x000000121300720b */ /* 0x041fe40003fce000 */
[----:B------:R-:W-:-:S11]  /*3ec0*/  FSETP.NAN.AND P5, PT, R19, R19, PT ;  /* 0x000000131300720b */ /* 0x000fd60003fa8000 */
[----:B------:R-:W-:Y:S02]  /*3ed0*/  @P6 FSEL R19, R19, R18, P5 ;  /* 0x0000001213136208 */ /* 0x000fe40002800000 */
        /* <DEDUP_REMOVED lines=8> */
[C---:B-1----:R-:W-:Y:S02]  /*3f60*/  FSETP.GEU.AND P6, PT, R17.reuse, R16, PT ;  /* 0x000000101100720b */ /* 0x042fe40003fce000 */
[----:B------:R-:W-:Y:S02]  /*3f70*/  FSETP.NAN.AND P5, PT, R17, R17, PT ;  /* 0x000000111100720b */ /* 0x000fe40003fa8000 */
[----:B------:R-:W-:-:S09]  /*3f80*/  F2FP.BF16.PACK_AB R13, R11, R10 ;  /* 0x0000000a0b0d723e */ /* 0x000fd200000010ff */
[----:B------:R-:W-:Y:S02]  /*3f90*/  @P6 FSEL R17, R17, R16, P5 ;  /* 0x0000001011116208 */ /* 0x000fe40002800000 */
[----:B------:R-:W-:Y:S01]  /*3fa0*/  PRMT R16, R13, 0x7632, R16 ;  /* 0x000076320d107816 */ /* 0x000fe20000000010 */
[----:B------:R-:W-:Y:S04]  /*3fb0*/  STS.U16 [R15], R13 ;  /* 0x0000000d0f007388 */ /* 0x000fe80000000400 */
[----:B------:R-:W-:Y:S04]  /*3fc0*/  STS.U16 [R15+0x404], R16 ;  /* 0x000404100f007388 */ /* 0x000fe80000000400 */
[----:B------:R-:W-:Y:S06]  /*3fd0*/  BAR.SYNC.DEFER_BLOCKING 0x0 ;  /* 0x0000000000007b1d */ /* 0x000fec0000010000 */
[----:B------:R-:W0:Y:S04]  /*3fe0*/  SHFL.BFLY PT, R22, R19, 0x2, 0x1f ;  /* 0x0c401f0013167f89 */ /* 0x000e2800000e0000 */
[----:B------:R-:W1:Y:S04]  /*3ff0*/  SHFL.BFLY PT, R18, R17, 0x1, 0x1f ;  /* 0x0c201f0011127f89 */ /* 0x000e6800000e0000 */
[----:B------:R-:W2:Y:S01]  /*4000*/  LDS R27, [R2] ;  /* 0x00000000021b7984 */ /* 0x000ea20000000800 */
[----:B0-----:R-:W-:-:S02]  /*4010*/  FSETP.GEU.AND P6, PT, R19, R22, PT ;  /* 0x000000161300720b */ /* 0x001fc40003fce000 */
[----:B------:R-:W-:-:S11]  /*4020*/  FSETP.NAN.AND P5, PT, R19, R19, PT ;  /* 0x000000131300720b */ /* 0x000fd60003fa8000 */
[----:B------:R-:W-:Y:S02]  /*4030*/  @P6 FSEL R19, R19, R22, P5 ;  /* 0x0000001613136208 */ /* 0x000fe40002800000 */
[----:B------:R-:W-:Y:S02]  /*4040*/  FSETP.GEU.AND P6, PT, R31, -INF , PT ;  /* 0xff8000001f00780b */ /* 0x000fe40003fce000 */
[----:B-1----:R-:W-:Y:S02]  /*4050*/  FSETP.GEU.AND P5, PT, R17, R18, PT ;  /* 0x000000121100720b */ /* 0x002fe40003fae000 */
[----:B------:R-:W-:Y:S02]  /*4060*/  FSEL R31, R31, -INF , P6 ;  /* 0xff8000001f1f7808 */ /* 0x000fe40003000000 */
[C---:B------:R-:W-:Y:S01]  /*4070*/  FSETP.GEU.AND P6, PT, R14.reuse, -INF , PT ;  /* 0xff8000000e00780b */ /* 0x040fe20003fce000 */
[----:B------:R-:W0:Y:S03]  /*4080*/  SHFL.BFLY PT, R22, R19, 0x1, 0x1f ;  /* 0x0c201f0013167f89 */ /* 0x000e2600000e0000 */
[----:B------:R-:W-:-:S02]  /*4090*/  FSEL R14, R14, -INF , P6 ;  /* 0xff8000000e0e7808 */ /* 0x000fc40003000000 */
[----:B------:R-:W-:Y:S02]  /*40a0*/  FSETP.NAN.AND P6, PT, R17, R17, PT ;  /* 0x000000111100720b */ /* 0x000fe40003fc8000 */
[----:B------:R-:W-:Y:S01]  /*40b0*/  FSEL R13, R14, -INF , !P4 ;  /* 0xff8000000e0d7808 */ /* 0x000fe20006000000 */
[----:B------:R-:W-:Y:S01]  /*40c0*/  IMAD.WIDE R14, R23, R0, c[0x0][0x1a8] ;  /* 0x00006a00170e7625 */ /* 0x000fe200078e0200 */
[----:B------:R-:W-:Y:S02]  /*40d0*/  FSEL R16, R31, -INF , !P4 ;  /* 0xff8000001f107808 */ /* 0x000fe40006000000 */
[----:B------:R-:W-:Y:S02]  /*40e0*/  @P5 SEL R17, R17, R18, P6 ;  /* 0x0000001211115207 */ /* 0x000fe40003000000 */
[----:B--2---:R-:W-:Y:S04]  /*40f0*/  @!P1 STG.E [R14.64], R27 ;  /* 0x0000001b0e009986 */ /* 0x004fe8000c101904 */
[----:B------:R-:W-:Y:S01]  /*4100*/  BAR.SYNC.DEFER_BLOCKING 0x0 ;  /* 0x0000000000007b1d */ /* 0x000fe20000010000 */
[----:B------:R-:W-:-:S02]  /*4110*/  FSETP.GT.AND P6, PT, R16, R9, PT ;  /* 0x000000091000720b */ /* 0x000fc40003fc4000 */
[C---:B------:R-:W-:Y:S02]  /*4120*/  FSETP.NAN.AND P5, PT, R16.reuse, R16, PT ;  /* 0x000000101000720b */ /* 0x040fe40003fa8000 */
[C---:B------:R-:W-:Y:S02]  /*4130*/  FSEL R9, R16.reuse, R9, P6 ;  /* 0x0000000910097208 */ /* 0x040fe40003000000 */
[CC--:B------:R-:W-:Y:S02]  /*4140*/  FSETP.GT.AND P6, PT, R13.reuse, R30.reuse, PT ;  /* 0x0000001e0d00720b */ /* 0x0c0fe40003fc4000 */
[----:B------:R-:W-:Y:S02]  /*4150*/  @!P4 FSEL R16, R16, R9, P5 ;  /* 0x000000091010c208 */ /* 0x000fe40002800000 */
[C---:B------:R-:W-:Y:S02]  /*4160*/  FSETP.NAN.AND P5, PT, R13.reuse, R13, PT ;  /* 0x0000000d0d00720b */ /* 0x040fe40003fa8000 */
[----:B------:R-:W-:-:S02]  /*4170*/  FSEL R30, R13, R30, P6 ;  /* 0x0000001e0d1e7208 */ /* 0x000fc40003000000 */
[----:B------:R-:W-:Y:S02]  /*4180*/  FSETP.NAN.AND P6, PT, R19, R19, PT ;  /* 0x000000131300720b */ /* 0x000fe40003fc8000 */
[----:B------:R-:W-:Y:S02]  /*4190*/  @!P4 FSEL R13, R13, R30, P5 ;  /* 0x0000001e0d0dc208 */ /* 0x000fe40002800000 */
[CC--:B0-----:R-:W-:Y:S02]  /*41a0*/  FSETP.GEU.AND P5, PT, R19.reuse, R22.reuse, PT ;  /* 0x000000161300720b */ /* 0x0c1fe40003fae000 */
[----:B------:R-:W-:-:S04]  /*41b0*/  SEL R22, R19, R22, P6 ;  /* 0x0000001613167207 */ /* 0x000fc80003000000 */
[----:B------:R-:W-:Y:S01]  /*41c0*/  SEL R19, R19, R22, !P5 ;  /* 0x0000001613137207 */ /* 0x000fe20006800000 */
[----:B------:R-:W-:Y:S04]  /*41d0*/  @!P3 STS [R6], R17 ;  /* 0x000000110600b388 */ /* 0x000fe80000000800 */
[----:B------:R-:W-:Y:S04]  /*41e0*/  @!P3 STS [R6+0x40], R19 ;  /* 0x000040130600b388 */ /* 0x000fe80000000800 */
[----:B------:R-:W-:Y:S01]  /*41f0*/  BAR.SYNC.DEFER_BLOCKING 0x0 ;  /* 0x0000000000007b1d */ /* 0x000fe20000010000 */
[----:B------:R-:W-:-:S02]  /*4200*/  FSETP.GT.AND P6, PT, R16, R25, PT ;  /* 0x000000191000720b */ /* 0x000fc40003fc4000 */
[C---:B------:R-:W-:Y:S02]  /*4210*/  FSETP.NAN.AND P5, PT, R16.reuse, R16, PT ;  /* 0x000000101000720b */ /* 0x040fe40003fa8000 */
[C---:B------:R-:W-:Y:S02]  /*4220*/  FSEL R25, R16.reuse, R25, P6 ;  /* 0x0000001910197208 */ /* 0x040fe40003000000 */
[CC--:B------:R-:W-:Y:S02]  /*4230*/  FSETP.GT.AND P6, PT, R13.reuse, R12.reuse, PT ;  /* 0x0000000c0d00720b */ /* 0x0c0fe40003fc4000 */
[----:B------:R-:W-:Y:S02]  /*4240*/  FSEL R25, R16, R25, P5 ;  /* 0x0000001910197208 */ /* 0x000fe40002800000 */
[C---:B------:R-:W-:Y:S01]  /*4250*/  FSEL R12, R13.reuse, R12, P6 ;  /* 0x0000000c0d0c7208 */ /* 0x040fe20003000000 */
[----:B------:R-:W0:Y:S01]  /*4260*/  @!P2 LDS R5, [R7.X4] ;  /* 0x000000000705a984 */ /* 0x000e220000004800 */
[----:B------:R-:W-:-:S02]  /*4270*/  FSETP.NAN.AND P5, PT, R13, R13, PT ;  /* 0x0000000d0d00720b */ /* 0x000fc40003fa8000 */
[----:B------:R-:W-:Y:S02]  /*4280*/  FSEL R16, R25, R16, !P4 ;  /* 0x0000001019107208 */ /* 0x000fe40006000000 */
[----:B------:R-:W-:Y:S02]  /*4290*/  FSEL R12, R13, R12, P5 ;  /* 0x0000000c0d0c7208 */ /* 0x000fe40002800000 */
[----:B------:R-:W-:Y:S02]  /*42a0*/  FSETP.GT.AND P6, PT, R16, R39, PT ;  /* 0x000000271000720b */ /* 0x000fe40003fc4000 */
[----:B------:R-:W-:Y:S02]  /*42b0*/  FSEL R13, R12, R13, !P4 ;  /* 0x0000000d0c0d7208 */ /* 0x000fe40006000000 */
[C---:B------:R-:W-:Y:S02]  /*42c0*/  FSETP.NAN.AND P5, PT, R16.reuse, R16, PT ;  /* 0x000000101000720b */ /* 0x040fe40003fa8000 */
[----:B------:R-:W-:-:S02]  /*42d0*/  FSEL R39, R16, R39, P6 ;  /* 0x0000002710277208 */ /* 0x000fc40003000000 */
[CC--:B------:R-:W-:Y:S02]  /*42e0*/  FSETP.GT.AND P6, PT, R13.reuse, R40.reuse, PT ;  /* 0x000000280d00720b */ /* 0x0c0fe40003fc4000 */
[----:B------:R-:W-:Y:S02]  /*42f0*/  @!P4 FSEL R16, R16, R39, P5 ;  /* 0x000000271010c208 */ /* 0x000fe40002800000 */
[C---:B------:R-:W-:Y:S02]  /*4300*/  FSEL R40, R13.reuse, R40, P6 ;  /* 0x000000280d287208 */ /* 0x040fe40003000000 */
[C---:B------:R-:W-:Y:S02]  /*4310*/  FSETP.NAN.AND P6, PT, R13.reuse, R13, PT ;  /* 0x0000000d0d00720b */ /* 0x040fe40003fc8000 */
[----:B------:R-:W-:Y:S02]  /*4320*/  FSETP.GT.AND P5, PT, R16, R21, PT ;  /* 0x000000151000720b */ /* 0x000fe40003fa4000 */
[----:B------:R-:W-:-:S02]  /*4330*/  @!P4 FSEL R13, R13, R40, P6 ;  /* 0x000000280d0dc208 */ /* 0x000fc40003000000 */
[C---:B------:R-:W-:Y:S02]  /*4340*/  FSETP.NAN.AND P6, PT, R16.reuse, R16, PT ;  /* 0x000000101000720b */ /* 0x040fe40003fc8000 */
[----:B------:R-:W-:-:S04]  /*4350*/  FSEL R21, R16, R21, P5 ;  /* 0x0000001510157208 */ /* 0x000fc80002800000 */
[----:B------:R-:W-:Y:S02]  /*4360*/  FSEL R21, R16, R21, P6 ;  /* 0x0000001510157208 */ /* 0x000fe40003000000 */
[CC--:B------:R-:W-:Y:S02]  /*4370*/  FSETP.GT.AND P6, PT, R13.reuse, R20.reuse, PT ;  /* 0x000000140d00720b */ /* 0x0c0fe40003fc4000 */
[C---:B------:R-:W-:Y:S01]  /*4380*/  FSETP.NAN.AND P5, PT, R13.reuse, R13, PT ;  /* 0x0000000d0d00720b */ /* 0x040fe20003fa8000 */
[----:B0-----:R-:W0:Y:S01]  /*4390*/  SHFL.BFLY PT, R2, R5, 0x8, 0x1f ;  /* 0x0d001f0005027f89 */ /* 0x001e2200000e0000 */
[----:B------:R-:W-:Y:S02]  /*43a0*/  FSEL R20, R13, R20, P6 ;  /* 0x000000140d147208 */ /* 0x000fe40003000000 */
[----:B------:R-:W-:Y:S02]  /*43b0*/  FSEL R16, R21, R16, !P4 ;  /* 0x0000001015107208 */ /* 0x000fe40006000000 */
[----:B------:R-:W-:-:S02]  /*43c0*/  FSEL R20, R13, R20, P5 ;  /* 0x000000140d147208 */ /* 0x000fc40002800000 */
[----:B------:R-:W-:Y:S02]  /*43d0*/  FSETP.GT.AND P6, PT, R16, R10, PT ;  /* 0x0000000a1000720b */ /* 0x000fe40003fc4000 */
[----:B------:R-:W-:Y:S02]  /*43e0*/  FSEL R20, R20, R13, !P4 ;  /* 0x0000000d14147208 */ /* 0x000fe40006000000 */
[C---:B------:R-:W-:Y:S02]  /*43f0*/  FSETP.NAN.AND P5, PT, R16.reuse, R16, PT ;  /* 0x000000101000720b */ /* 0x040fe40003fa8000 */
[----:B------:R-:W-:Y:S02]  /*4400*/  FSEL R9, R16, R10, P6 ;  /* 0x0000000a10097208 */ /* 0x000fe40003000000 */
[----:B------:R-:W-:Y:S02]  /*4410*/  FSETP.GT.AND P6, PT, R20, R11, PT ;  /* 0x0000000b1400720b */ /* 0x000fe40003fc4000 */
[----:B------:R-:W-:-:S02]  /*4420*/  @!P4 FSEL R16, R16, R9, P5 ;  /* 0x000000091010c208 */ /* 0x000fc40002800000 */
[C---:B------:R-:W-:Y:S02]  /*4430*/  FSETP.NAN.AND P5, PT, R20.reuse, R20, PT ;  /* 0x000000141400720b */ /* 0x040fe40003fa8000 */
[C---:B------:R-:W-:Y:S01]  /*4440*/  FSEL R11, R20.reuse, R11, P6 ;  /* 0x0000000b140b7208 */ /* 0x040fe20003000000 */
[----:B------:R-:W1:Y:S03]  /*4450*/  SHFL.BFLY PT, R9, R16, 0x10, 0x1f ;  /* 0x0e001f0010097f89 */ /* 0x000e6600000e0000 */
[----:B------:R-:W-:Y:S02]  /*4460*/  @!P4 FSEL R20, R20, R11, P5 ;  /* 0x0000000b1414c208 */ /* 0x000fe40002800000 */
[C---:B0-----:R-:W-:Y:S02]  /*4470*/  FSETP.GEU.AND P5, PT, R5.reuse, R2, PT ;  /* 0x000000020500720b */ /* 0x041fe40003fae000 */
[----:B------:R-:W-:-:S02]  /*4480*/  FSETP.NAN.AND P4, PT, R5, R5, PT ;  /* 0x000000050500720b */ /* 0x000fc40003f88000 */
[----:B------:R-:W-:-:S04]  /*4490*/  FSEL R2, R5, R2, !P5 ;  /* 0x0000000205027208 */ /* 0x000fc80006800000 */
[----:B------:R-:W-:Y:S01]  /*44a0*/  FSEL R2, R5, R2, P4 ;  /* 0x0000000205027208 */ /* 0x000fe20002000000 */
[----:B------:R-:W0:Y:S04]  /*44b0*/  SHFL.BFLY PT, R11, R20, 0x10, 0x1f ;  /* 0x0e001f00140b7f89 */ /* 0x000e2800000e0000 */
[----:B------:R-:W2:Y:S01]  /*44c0*/  SHFL.BFLY PT, R5, R2, 0x4, 0x1f ;  /* 0x0c801f0002057f89 */ /* 0x000ea200000e0000 */
[C---:B------:R-:W-:Y:S02]  /*44d0*/  FSETP.NAN.AND P4, PT, R16.reuse, R16, PT ;  /* 0x000000101000720b */ /* 0x040fe40003f88000 */
[----:B-1----:R-:W-:-:S04]  /*44e0*/  FSETP.GT.AND P5, PT, R16, R9, PT ;  /* 0x000000091000720b */ /* 0x002fc80003fa4000 */
[----:B------:R-:W-:-:S04]  /*44f0*/  FSEL R9, R16, R9, P5 ;  /* 0x0000000910097208 */ /* 0x000fc80002800000 */
[----:B------:R-:W-:-:S05]  /*4500*/  FSEL R9, R16, R9, P4 ;  /* 0x0000000910097208 */ /* 0x000fca0002000000 */
[----:B------:R-:W1:Y:S01]  /*4510*/  SHFL.BFLY PT, R10, R9, 0x8, 0x1f ;  /* 0x0d001f00090a7f89 */ /* 0x000e6200000e0000 */
[----:B0-----:R-:W-:Y:S02]  /*4520*/  FSETP.GT.AND P5, PT, R20, R11, PT ;  /* 0x0000000b1400720b */ /* 0x001fe40003fa4000 */
[----:B--2---:R-:W-:Y:S02]  /*4530*/  FSETP.GEU.AND P6, PT, R2, R5, PT ;  /* 0x000000050200720b */ /* 0x004fe40003fce000 */
[C---:B------:R-:W-:Y:S02]  /*4540*/  FSETP.NAN.AND P4, PT, R20.reuse, R20, PT ;  /* 0x000000141400720b */ /* 0x040fe40003f88000 */
[----:B------:R-:W-:Y:S02]  /*4550*/  FSEL R11, R20, R11, P5 ;  /* 0x0000000b140b7208 */ /* 0x000fe40002800000 */
[----:B------:R-:W-:Y:S02]  /*4560*/  FSETP.NAN.AND P5, PT, R2, R2, PT ;  /* 0x000000020200720b */ /* 0x000fe40003fa8000 */
[----:B------:R-:W-:-:S05]  /*4570*/  FSEL R13, R20, R11, P4 ;  /* 0x0000000b140d7208 */ /* 0x000fca0002000000 */
[----:B------:R-:W0:Y:S01]  /*4580*/  SHFL.BFLY PT, R12, R13, 0x8, 0x1f ;  /* 0x0d001f000d0c7f89 */ /* 0x000e2200000e0000 */
[----:B------:R-:W-:-:S05]  /*4590*/  @P6 FSEL R2, R2, R5, P5 ;  /* 0x0000000502026208 */ /* 0x000fca0002800000 */
[----:B------:R-:W2:Y:S01]  /*45a0*/  SHFL.BFLY PT, R5, R2, 0x2, 0x1f ;  /* 0x0c401f0002057f89 */ /* 0x000ea200000e0000 */
[C---:B-1----:R-:W-:Y:S02]  /*45b0*/  FSETP.GT.AND P4, PT, R9.reuse, R10, PT ;  /* 0x0000000a0900720b */ /* 0x042fe40003f84000 */
[----:B------:R-:W-:-:S11]  /*45c0*/  FSETP.NAN.AND P5, PT, R9, R9, PT ;  /* 0x000000090900720b */ /* 0x000fd60003fa8000 */
[----:B------:R-:W-:Y:S02]  /*45d0*/  @!P4 FSEL R9, R9, R10, P5 ;  /* 0x0000000a0909c208 */ /* 0x000fe40002800000 */
[----:B0-----:R-:W-:-:S03]  /*45e0*/  FSETP.GT.AND P4, PT, R13, R12, PT ;  /* 0x0000000c0d00720b */ /* 0x001fc60003f84000 */
[----:B------:R-:W0:Y:S01]  /*45f0*/  SHFL.BFLY PT, R10, R9, 0x4, 0x1f ;  /* 0x0c801f00090a7f89 */ /* 0x000e2200000e0000 */
[----:B------:R-:W-:Y:S02]  /*4600*/  FSETP.NAN.AND P5, PT, R13, R13, PT ;  /* 0x0000000d0d00720b */ /* 0x000fe40003fa8000 */
[----:B--2---:R-:W-:-:S07]  /*4610*/  FSETP.GEU.AND P6, PT, R2, R5, PT ;  /* 0x000000050200720b */ /* 0x004fce0003fce000 */
[----:B------:R-:W-:Y:S02]  /*4620*/  @!P4 FSEL R13, R13, R12, P5 ;  /* 0x0000000c0d0dc208 */ /* 0x000fe40002800000 */
[----:B------:R-:W-:-:S03]  /*4630*/  FSETP.NAN.AND P5, PT, R2, R2, PT ;  /* 0x000000020200720b */ /* 0x000fc60003fa8000 */
[----:B------:R-:W1:Y:S01]  /*4640*/  SHFL.BFLY PT, R12, R13, 0x4, 0x1f ;  /* 0x0c801f000d0c7f89 */ /* 0x000e6200000e0000 */
[----:B------:R-:W-:-:S05]  /*4650*/  @P6 FSEL R2, R2, R5, P5 ;  /* 0x0000000502026208 */ /* 0x000fca0002800000 */
[----:B------:R-:W2:Y:S01]  /*4660*/  SHFL.BFLY PT, R5, R2, 0x1, 0x1f ;  /* 0x0c201f0002057f89 */ /* 0x000ea200000e0000 */
[C---:B0-----:R-:W-:Y:S02]  /*4670*/  FSETP.GT.AND P4, PT, R9.reuse, R10, PT ;  /* 0x0000000a0900720b */ /* 0x041fe40003f84000 */
[----:B------:R-:W-:-:S11]  /*4680*/  FSETP.NAN.AND P5, PT, R9, R9, PT ;  /* 0x000000090900720b */ /* 0x000fd60003fa8000 */
[----:B------:R-:W-:Y:S02]  /*4690*/  @!P4 FSEL R9, R9, R10, P5 ;  /* 0x0000000a0909c208 */ /* 0x000fe40002800000 */
[----:B-1----:R-:W-:-:S03]  /*46a0*/  FSETP.GT.AND P4, PT, R13, R12, PT ;  /* 0x0000000c0d00720b */ /* 0x002fc60003f84000 */
[----:B------:R-:W0:Y:S01]  /*46b0*/  SHFL.BFLY PT, R10, R9, 0x2, 0x1f ;  /* 0x0c401f00090a7f89 */ /* 0x000e2200000e0000 */
[----:B------:R-:W-:Y:S02]  /*46c0*/  FSETP.NAN.AND P5, PT, R13, R13, PT ;  /* 0x0000000d0d00720b */ /* 0x000fe40003fa8000 */
[----:B--2---:R-:W-:-:S07]  /*46d0*/  FSETP.GEU.AND P6, PT, R2, R5, PT ;  /* 0x000000050200720b */ /* 0x004fce0003fce000 */
[----:B------:R-:W-:Y:S02]  /*46e0*/  @!P4 FSEL R13, R13, R12, P5 ;  /* 0x0000000c0d0dc208 */ /* 0x000fe40002800000 */
[----:B------:R-:W-:-:S04]  /*46f0*/  FSETP.NAN.AND P5, PT, R2, R2, PT ;  /* 0x000000020200720b */ /* 0x000fc80003fa8000 */
[----:B------:R-:W-:-:S05]  /*4700*/  @P6 SEL R2, R2, R5, P5 ;  /* 0x0000000502026207 */ /* 0x000fca0002800000 */
[----:B------:R-:W-:Y:S04]  /*4710*/  @P0 STS [R7.X4], R2 ;  /* 0x0000000207000388 */ /* 0x000fe80000004800 */
[----:B------:R-:W-:Y:S01]  /*4720*/  BAR.SYNC.DEFER_BLOCKING 0x0 ;  /* 0x0000000000007b1d */ /* 0x000fe20000010000 */
[C---:B0-----:R-:W-:Y:S02]  /*4730*/  FSETP.GT.AND P4, PT, R9.reuse, R10, PT ;  /* 0x0000000a0900720b */ /* 0x041fe40003f84000 */
[----:B------:R-:W-:-:S11]  /*4740*/  FSETP.NAN.AND P6, PT, R9, R9, PT ;  /* 0x000000090900720b */ /* 0x000fd60003fc8000 */
[----:B------:R-:W-:Y:S02]  /*4750*/  @!P4 FSEL R9, R9, R10, P6 ;  /* 0x0000000a0909c208 */ /* 0x000fe40003000000 */
[----:B------:R-:W-:Y:S04]  /*4760*/  LDS R10, [RZ] ;  /* 0x00000000ff0a7984 */ /* 0x000fe80000000800 */
[----:B------:R-:W-:Y:S04]  /*4770*/  LDS R11, [0x40] ;  /* 0x00004000ff0b7984 */ /* 0x000fe80000000800 */
[----:B------:R-:W0:Y:S04]  /*4780*/  SHFL.BFLY PT, R14, R13, 0x2, 0x1f ;  /* 0x0c401f000d0e7f89 */ /* 0x000e2800000e0000 */
[----:B------:R-:W-:Y:S01]  /*4790*/  BAR.SYNC.DEFER_BLOCKING 0x0 ;  /* 0x0000000000007b1d */ /* 0x000fe20000010000 */
[----:B------:R-:W-:-:S05]  /*47a0*/  FSETP.NAN.AND P4, PT, R13, R13, PT ;  /* 0x0000000d0d00720b */ /* 0x000fca0003f88000 */
[----:B------:R-:W1:Y:S01]  /*47b0*/  SHFL.BFLY PT, R12, R9, 0x1, 0x1f ;  /* 0x0c201f00090c7f89 */ /* 0x000e6200000e0000 */
[----:B0-----:R-:W-:-:S03]  /*47c0*/  FSETP.GT.AND P5, PT, R13, R14, PT ;  /* 0x0000000e0d00720b */ /* 0x001fc60003fa4000 */
[----:B------:R-:W-:Y:S10]  /*47d0*/  STS.64 [RZ], R10 ;  /* 0x0000000aff007388 */ /* 0x000ff40000000a00 */
[----:B------:R-:W-:-:S05]  /*47e0*/  @!P5 FSEL R13, R13, R14, P4 ;  /* 0x0000000e0d0dd208 */ /* 0x000fca0002000000 */
[----:B------:R-:W0:Y:S01]  /*47f0*/  SHFL.BFLY PT, R14, R13, 0x1, 0x1f ;  /* 0x0c201f000d0e7f89 */ /* 0x000e2200000e0000 */
[----:B------:R-:W-:-:S03]  /*4800*/  LOP3.LUT R2, R7, 0x1, RZ, 0xc0, !PT ;  /* 0x0000000107027812 */ /* 0x000fc600078ec0ff */
[----:B------:R-:W-:Y:S01]  /*4810*/  BAR.SYNC.DEFER_BLOCKING 0x0 ;  /* 0x0000000000007b1d */ /* 0x000fe20000010000 */
[----:B-1----:R-:W-:Y:S02]  /*4820*/  FSETP.GT.AND P4, PT, R9, R12, PT ;  /* 0x0000000c0900720b */ /* 0x002fe40003f84000 */
[----:B------:R-:W-:Y:S02]  /*4830*/  FSETP.NAN.AND P6, PT, R13, R13, PT ;  /* 0x0000000d0d00720b */ /* 0x000fe40003fc8000 */
[----:B------:R-:W-:Y:S01]  /*4840*/  FSETP.NAN.AND P5, PT, R9, R9, PT ;  /* 0x000000090900720b */ /* 0x000fe20003fa8000 */
[----:B------:R-:W-:Y:S04]  /*4850*/  LDS R5, [R2.X4] ;  /* 0x0000000002057984 */ /* 0x000fe80000004800 */
[----:B------:R-:W-:Y:S01]  /*4860*/  BAR.SYNC.DEFER_BLOCKING 0x0 ;  /* 0x0000000000007b1d */ /* 0x000fe20000010000 */
[----:B0-----:R-:W-:-:S02]  /*4870*/  SEL R16, R13, R14, P6 ;  /* 0x0000000e0d107207 */ /* 0x001fc40003000000 */
[----:B------:R-:W-:Y:S02]  /*4880*/  FSETP.GT.AND P6, PT, R13, R14, PT ;  /* 0x0000000e0d00720b */ /* 0x000fe40003fc4000 */
[----:B------:R-:W-:Y:S02]  /*4890*/  @!P4 SEL R9, R9, R12, P5 ;  /* 0x0000000c0909c207 */ /* 0x000fe40002800000 */
[----:B------:R-:W-:-:S03]  /*48a0*/  SEL R15, R13, R16, P6 ;  /* 0x000000100d0f7207 */ /* 0x000fc60003000000 */
[----:B------:R-:W-:Y:S04]  /*48b0*/  @!P3 STS [R6], R9 ;  /* 0x000000090600b388 */ /* 0x000fe80000000800 */
[----:B------:R-:W-:Y:S04]  /*48c0*/  @!P3 STS [R6+0x40], R15 ;  /* 0x0000400f0600b388 */ /* 0x000fe80000000800 */
[----:B------:R-:W-:Y:S06]  /*48d0*/  BAR.SYNC.DEFER_BLOCKING 0x0 ;  /* 0x0000000000007b1d */ /* 0x000fec0000010000 */
[----:B------:R-:W0:Y:S04]  /*48e0*/  @!P2 LDS R8, [R7.X4] ;  /* 0x000000000708a984 */ /* 0x000e280000004800 */
[----:B0-----:R-:W0:Y:S01]  /*48f0*/  SHFL.BFLY PT, R13, R8, 0x8, 0x1f ;  /* 0x0d001f00080d7f89 */ /* 0x001e2200000e0000 */
[----:B------:R-:W-:-:S02]  /*4900*/  FSETP.NAN.AND P3, PT, R8, R8, PT ;  /* 0x000000080800720b */ /* 0x000fc40003f68000 */
[----:B0-----:R-:W-:-:S04]  /*4910*/  FSETP.GT.AND P2, PT, R8, R13, PT ;  /* 0x0000000d0800720b */ /* 0x001fc80003f44000 */
[----:B------:R-:W-:-:S04]  /*4920*/  FSEL R13, R8, R13, P2 ;  /* 0x0000000d080d7208 */ /* 0x000fc80001000000 */
[----:B------:R-:W-:-:S05]  /*4930*/  FSEL R12, R8, R13, P3 ;  /* 0x0000000d080c7208 */ /* 0x000fca0001800000 */
[----:B------:R-:W0:Y:S01]  /*4940*/  SHFL.BFLY PT, R13, R12, 0x4, 0x1f ;  /* 0x0c801f000c0d7f89 */ /* 0x000e2200000e0000 */
[C---:B------:R-:W-:Y:S02]  /*4950*/  FSETP.NAN.AND P3, PT, R12.reuse, R12, PT ;  /* 0x0000000c0c00720b */ /* 0x040fe40003f68000 */
[----:B0-----:R-:W-:-:S13]  /*4960*/  FSETP.GT.AND P2, PT, R12, R13, PT ;  /* 0x0000000d0c00720b */ /* 0x001fda0003f44000 */
[----:B------:R-:W-:-:S05]  /*4970*/  @!P2 FSEL R12, R12, R13, P3 ;  /* 0x0000000d0c0ca208 */ /* 0x000fca0001800000 */
[----:B------:R-:W0:Y:S01]  /*4980*/  SHFL.BFLY PT, R9, R12, 0x2, 0x1f ;  /* 0x0c401f000c097f89 */ /* 0x000e2200000e0000 */
[C---:B------:R-:W-:Y:S02]  /*4990*/  FSETP.NAN.AND P3, PT, R12.reuse, R12, PT ;  /* 0x0000000c0c00720b */ /* 0x040fe40003f68000 */
[----:B0-----:R-:W-:-:S13]  /*49a0*/  FSETP.GT.AND P2, PT, R12, R9, PT ;  /* 0x000000090c00720b */ /* 0x001fda0003f44000 */
[----:B------:R-:W-:-:S05]  /*49b0*/  @!P2 FSEL R12, R12, R9, P3 ;  /* 0x000000090c0ca208 */ /* 0x000fca0001800000 */
[----:B------:R-:W0:Y:S01]  /*49c0*/  SHFL.BFLY PT, R9, R12, 0x1, 0x1f ;  /* 0x0c201f000c097f89 */ /* 0x000e2200000e0000 */
[C---:B------:R-:W-:Y:S02]  /*49d0*/  FSETP.NAN.AND P3, PT, R12.reuse, R12, PT ;  /* 0x0000000c0c00720b */ /* 0x040fe40003f68000 */
[----:B0-----:R-:W-:-:S13]  /*49e0*/  FSETP.GT.AND P2, PT, R12, R9, PT ;  /* 0x000000090c00720b */ /* 0x001fda0003f44000 */
[----:B------:R-:W-:-:S05]  /*49f0*/  @!P2 SEL R12, R12, R9, P3 ;  /* 0x000000090c0ca207 */ /* 0x000fca0001800000 */
[----:B------:R-:W-:Y:S04]  /*4a00*/  @P0 STS [R7.X4], R12 ;  /* 0x0000000c07000388 */ /* 0x000fe80000004800 */
[----:B------:R-:W-:Y:S06]  /*4a10*/  BAR.SYNC.DEFER_BLOCKING 0x0 ;  /* 0x0000000000007b1d */ /* 0x000fec0000010000 */
[----:B------:R-:W-:Y:S04]  /*4a20*/  LDS R8, [RZ] ;  /* 0x00000000ff087984 */ /* 0x000fe80000000800 */
[----:B------:R-:W0:Y:S04]  /*4a30*/  LDS R9, [0x40] ;  /* 0x00004000ff097984 */ /* 0x000e280000000800 */
[----:B------:R-:W-:Y:S01]  /*4a40*/  BAR.SYNC.DEFER_BLOCKING 0x0 ;  /* 0x0000000000007b1d */ /* 0x000fe20000010000 */
[----:B------:R-:W-:-:S04]  /*4a50*/  FSETP.GE.AND P0, PT, R10, RZ, PT ;  /* 0x000000ff0a00720b */ /* 0x000fc80003f06000 */
[----:B------:R-:W-:Y:S02]  /*4a60*/  FSEL R10, R10, RZ, !P0 ;  /* 0x000000ff0a0a7208 */ /* 0x000fe40004000000 */
[----:B------:R-:W-:-:S03]  /*4a70*/  FSETP.GE.AND P0, PT, R11, RZ, PT ;  /* 0x000000ff0b00720b */ /* 0x000fc60003f06000 */
[----:B------:R-:W-:Y:S01]  /*4a80*/  FADD R10, RZ, -R10 ;  /* 0x8000000aff0a7221 */ /* 0x000fe20000000000 */
[----:B------:R-:W-:-:S04]  /*4a90*/  FSEL R11, R11, RZ, !P0 ;  /* 0x000000ff0b0b7208 */ /* 0x000fc80004000000 */
[----:B------:R-:W-:Y:S01]  /*4aa0*/  FSETP.NAN.AND P2, PT, R10, R10, PT ;  /* 0x0000000a0a00720b */ /* 0x000fe20003f48000 */
[----:B------:R-:W-:-:S05]  /*4ab0*/  FADD R11, RZ, -R11 ;  /* 0x8000000bff0b7221 */ /* 0x000fca0000000000 */
[----:B------:R-:W-:Y:S01]  /*4ac0*/  FSETP.NAN.AND P3, PT, R11, R11, PT ;  /* 0x0000000b0b00720b */ /* 0x000fe20003f68000 */
[----:B0-----:R0:W-:Y:S04]  /*4ad0*/  STS.64 [RZ], R8 ;  /* 0x00000008ff007388 */ /* 0x0011e80000000a00 */
[----:B------:R-:W-:Y:S01]  /*4ae0*/  BAR.SYNC.DEFER_BLOCKING 0x0 ;  /* 0x0000000000007b1d */ /* 0x000fe20000010000 */
[C---:B------:R-:W-:Y:S02]  /*4af0*/  FSETP.GTU.AND P0, PT, R8.reuse, RZ, PT ;  /* 0x000000ff0800720b */ /* 0x040fe40003f0c000 */
[----:B------:R-:W-:Y:S02]  /*4b00*/  FSETP.GTU.AND P4, PT, R9, RZ, PT ;  /* 0x000000ff0900720b */ /* 0x000fe40003f8c000 */
[----:B------:R-:W-:-:S02]  /*4b10*/  FSEL R13, R8, RZ, P0 ;  /* 0x000000ff080d7208 */ /* 0x000fc40000000000 */
[----:B------:R-:W-:Y:S02]  /*4b20*/  FSEL R6, R9, RZ, P4 ;  /* 0x000000ff09067208 */ /* 0x000fe40002000000 */
[----:B------:R-:W-:-:S04]  /*4b30*/  FSETP.GT.AND P0, PT, R10, R13, PT ;  /* 0x0000000d0a00720b */ /* 0x000fc80003f04000 */
[----:B------:R-:W-:Y:S02]  /*4b40*/  @!P2 FSEL R10, R10, R13, P0 ;  /* 0x0000000d0a0aa208 */ /* 0x000fe40000000000 */
[----:B------:R-:W-:-:S03]  /*4b50*/  FSETP.GT.AND P0, PT, R11, R6, PT ;  /* 0x000000060b00720b */ /* 0x000fc60003f04000 */
[----:B------:R-:W-:Y:S01]  /*4b60*/  FMUL R10, R10, 0.0078740157186985015869 ;  /* 0x3c0102040a0a7820 */ /* 0x000fe20000400000 */
[----:B------:R-:W-:Y:S01]  /*4b70*/  @!P3 FSEL R11, R11, R6, P0 ;  /* 0x000000060b0bb208 */ /* 0x000fe20000000000 */
[----:B------:R-:W1:Y:S03]  /*4b80*/  LDS R2, [R2.X4] ;  /* 0x0000000002027984 */ /* 0x000e660000004800 */
[C---:B------:R-:W-:Y:S01]  /*4b90*/  FSETP.GT.AND P0, PT, R10.reuse, 9.9999997473787516356e-06, PT ;  /* 0x3727c5ac0a00780b */ /* 0x040fe20003f04000 */
[----:B------:R-:W-:Y:S01]  /*4ba0*/  FMUL R11, R11, 0.0078740157186985015869 ;  /* 0x3c0102040b0b7820 */ /* 0x000fe20000400000 */
[----:B------:R-:W-:-:S04]  /*4bb0*/  FSETP.NAN.AND P2, PT, R10, R10, PT ;  /* 0x0000000a0a00720b */ /* 0x000fc80003f48000 */
[----:B------:R-:W-:-:S07]  /*4bc0*/  FSETP.GT.AND P3, PT, R11, 9.9999997473787516356e-06, PT ;  /* 0x3727c5ac0b00780b */ /* 0x000fce0003f64000 */
[----:B------:R-:W-:Y:S02]  /*4bd0*/  @!P0 FSEL R10, R10, 9.9999997473787516356e-06, P2 ;  /* 0x3727c5ac0a0a8808 */ /* 0x000fe40001000000 */
[----:B------:R-:W-:-:S04]  /*4be0*/  FSETP.NAN.AND P0, PT, R11, R11, PT ;  /* 0x0000000b0b00720b */ /* 0x000fc80003f08000 */
[----:B------:R-:W-:Y:S02]  /*4bf0*/  @!P3 FSEL R11, R11, 9.9999997473787516356e-06, P0 ;  /* 0x3727c5ac0b0bb808 */ /* 0x000fe40000000000 */
[----:B------:R-:W-:Y:S02]  /*4c00*/  FSETP.GT.AND P2, PT, |R10|, 8.50705917302346158658e+37, PT ;  /* 0x7e8000000a00780b */ /* 0x000fe40003f44200 */
[----:B------:R-:W-:Y:S02]  /*4c10*/  FSETP.GT.AND P3, PT, |R11|, 8.50705917302346158658e+37, PT ;  /* 0x7e8000000b00780b */ /* 0x000fe40003f64200 */
[----:B------:R-:W-:Y:S02]  /*4c20*/  LOP3.LUT P0, RZ, R7, 0x1fe, RZ, 0xc0, !PT ;  /* 0x000001fe07ff7812 */ /* 0x000fe4000780c0ff */
[----:B0-----:R-:W-:Y:S02]  /*4c30*/  LOP3.LUT R9, R4, 0x1, R7, 0xf8, !PT ;  /* 0x0000000104097812 */ /* 0x001fe400078ef807 */
[----:B------:R-:W-:-:S02]  /*4c40*/  FSETP.GEU.AND P4, PT, |R10|, 1.175494350822287508e-38, PT ;  /* 0x008000000a00780b */ /* 0x000fc40003f8e200 */
[----:B------:R-:W-:Y:S02]  /*4c50*/  FSETP.GEU.AND P5, PT, |R11|, 1.175494350822287508e-38, PT ;  /* 0x008000000b00780b */ /* 0x000fe40003fae200 */
[----:B------:R-:W-:Y:S01]  /*4c60*/  ISETP.LT.AND P0, PT, R9, 0x200, !P0 ;  /* 0x000002000900780c */ /* 0x000fe20004701270 */
[----:B------:R-:W-:Y:S02]  /*4c70*/  @P2 FMUL R10, R10, 0.25 ;  /* 0x3e8000000a0a2820 */ /* 0x000fe40000400000 */
[----:B------:R-:W-:Y:S01]  /*4c80*/  @P3 FMUL R11, R11, 0.25 ;  /* 0x3e8000000b0b3820 */ /* 0x000fe20000400000 */
[----:B-1----:R-:W-:Y:S01]  /*4c90*/  F2FP.BF16.PACK_AB R2, R2, R5 ;  /* 0x000000050202723e */ /* 0x002fe200000010ff */
[----:B------:R-:W-:-:S03]  /*4ca0*/  IMAD.WIDE R4, R9, R0, c[0x0][0x1b0] ;  /* 0x00006c0009047625 */ /* 0x000fc600078e0200 */
[----:B------:R-:W-:Y:S01]  /*4cb0*/  PRMT R15, R2, 0x7632, R15 ;  /* 0x00007632020f7816 */ /* 0x000fe2000000000f */
[----:B------:R-:W-:Y:S01]  /*4cc0*/  IMAD.WIDE R8, R9, R0, c[0x0][0x1b8] ;  /* 0x00006e0009087625 */ /* 0x000fe200078e0200 */
[----:B------:R-:W-:Y:S01]  /*4cd0*/  @!P4 FMUL R10, R10, 16777216 ;  /* 0x4b8000000a0ac820 */ /* 0x000fe20000400000 */
[----:B------:R-:W-:Y:S02]  /*4ce0*/  @!P5 FMUL R11, R11, 16777216 ;  /* 0x4b8000000b0bd820 */ /* 0x000fe40000400000 */
[----:B------:R0:W-:Y:S04]  /*4cf0*/  @P0 STG.E.U16 [R4.64], R2 ;  /* 0x0000000204000986 */ /* 0x0001e8000c101504 */
[----:B------:R-:W-:Y:S01]  /*4d00*/  @P0 STG.E.U16 [R8.64], R15 ;  /* 0x0000000f08000986 */ /* 0x000fe2000c101504 */
[----:B------:R-:W1:Y:S01]  /*4d10*/  MUFU.RCP R10, R10 ;  /* 0x0000000a000a7308 */ /* 0x000e620000001000 */
[----:B------:R-:W-:-:S07]  /*4d20*/  IMAD.MOV.U32 R6, RZ, RZ, 0x3e800000 ;  /* 0x3e800000ff067424 */ /* 0x000fce00078e00ff */
[----:B------:R-:W2:Y:S01]  /*4d30*/  MUFU.RCP R11, R11 ;  /* 0x0000000b000b7308 */ /* 0x000ea20000001000 */
[C---:B------:R-:W-:Y:S02]  /*4d40*/  FSEL R13, R6.reuse, 1, P2 ;  /* 0x3f800000060d7808 */ /* 0x040fe40001000000 */
[----:B------:R-:W-:-:S03]  /*4d50*/  FSEL R6, R6, 1, P3 ;  /* 0x3f80000006067808 */ /* 0x000fc60001800000 */
[----:B------:R-:W-:Y:S02]  /*4d60*/  @!P4 FMUL R13, R13, 16777216 ;  /* 0x4b8000000d0dc820 */ /* 0x000fe40000400000 */
[----:B------:R-:W-:Y:S02]  /*4d70*/  @!P5 FMUL R6, R6, 16777216 ;  /* 0x4b8000000606d820 */ /* 0x000fe40000400000 */
[----:B-1----:R-:W-:Y:S01]  /*4d80*/  FMUL R13, R10, R13 ;  /* 0x0000000d0a0d7220 */ /* 0x002fe20000400000 */
[----:B------:R-:W-:Y:S01]  /*4d90*/  BAR.SYNC.DEFER_BLOCKING 0x0 ;  /* 0x0000000000007b1d */ /* 0x000fe20000010000 */
[----:B--2---:R-:W-:Y:S01]  /*4da0*/  FMUL R6, R11, R6 ;  /* 0x000000060b067220 */ /* 0x004fe20000400000 */
[----:B------:R-:W-:Y:S02]  /*4db0*/  SHF.R.S32.HI R14, RZ, 0x1f, R3 ;  /* 0x0000001fff0e7819 */ /* 0x000fe40000011403 */
[C---:B------:R-:W-:Y:S02]  /*4dc0*/  LEA R10, P2, R3.reuse, c[0x0][0x1a8], 0x1 ;  /* 0x00006a00030a7a11 */ /* 0x040fe400078408ff */
[----:B------:R-:W-:Y:S04]  /*4dd0*/  STS [RZ], R13 ;  /* 0x0000000dff007388 */ /* 0x000fe80000000800 */
[----:B------:R-:W-:Y:S01]  /*4de0*/  STS [0x8], R6 ;  /* 0x00000806ff007388 */ /* 0x000fe20000000800 */
[----:B------:R-:W-:Y:S01]  /*4df0*/  IMAD.MOV.U32 R12, RZ, RZ, RZ ;  /* 0x000000ffff0c7224 */ /* 0x000fe200078e00ff */
[----:B------:R-:W-:-:S02]  /*4e00*/  LEA.HI.X R11, R3, c[0x0][0x1ac], R14, 0x1, P2 ;  /* 0x00006b00030b7a11 */ /* 0x000fc400010f0c0e */
[----:B------:R-:W-:Y:S06]  /*4e10*/  BAR.SYNC.DEFER_BLOCKING 0x0 ;  /* 0x0000000000007b1d */ /* 0x000fec0000010000 */
[----:B------:R-:W2:Y:S01]  /*4e20*/  @!P1 LDG.E.EF R12, [R10.64] ;  /* 0x000000040a0c9981 */ /* 0x000ea2000c0e1900 */
[----:B------:R-:W-:-:S04]  /*4e30*/  LOP3.LUT R7, R7, 0x100, RZ, 0xc0, !PT ;  /* 0x0000010007077812 */ /* 0x000fc800078ec0ff */
[----:B0-----:R-:W-:-:S06]  /*4e40*/  SHF.R.U32.HI R2, RZ, 0x5, R7 ;  /* 0x00000005ff027819 */ /* 0x001fcc0000011607 */
[----:B------:R-:W0:Y:S01]  /*4e50*/  LDS R2, [R2] ;  /* 0x0000000002027984 */ /* 0x000e220000000800 */
[----:B------:R-:W-:Y:S01]  /*4e60*/  BSSY B0, `(.L_x_0) ;  /* 0x000001e000007945 */ /* 0x000fe20003800000 */
[C---:B--2---:R-:W-:Y:S01]  /*4e70*/  IMAD.U32 R5, R12.reuse, 0x10000, RZ ;  /* 0x000100000c057824 */ /* 0x044fe200078e00ff */
[----:B------:R-:W-:-:S03]  /*4e80*/  PRMT R12, R12, 0x7632, R12 ;  /* 0x000076320c0c7816 */ /* 0x000fc6000000000c */
[----:B0-----:R-:W-:Y:S02]  /*4e90*/  FMUL R4, R2, R5 ;  /* 0x0000000502047220 */ /* 0x001fe40000400000 */
[----:B------:R-:W-:Y:S02]  /*4ea0*/  IMAD.U32 R5, R12, 0x10000, RZ ;  /* 0x000100000c057824 */ /* 0x000fe400078e00ff */
[----:B------:R-:W0:Y:S02]  /*4eb0*/  FRND R7, R4 ;  /* 0x0000000400077307 */ /* 0x000e240000201000 */
[----:B------:R-:W-:-:S06]  /*4ec0*/  FMUL R5, R2, R5 ;  /* 0x0000000502057220 */ /* 0x000fcc0000400000 */
[----:B------:R-:W1:Y:S01]  /*4ed0*/  FRND R6, R5 ;  /* 0x0000000500067307 */ /* 0x000e620000201000 */
[C---:B0-----:R-:W-:Y:S02]  /*4ee0*/  FSETP.GT.AND P2, PT, R7.reuse, -127, PT ;  /* 0xc2fe00000700780b */ /* 0x041fe40003f44000 */
[----:B------:R-:W-:Y:S02]  /*4ef0*/  FSETP.NAN.AND P3, PT, R7, R7, PT ;  /* 0x000000070700720b */ /* 0x000fe40003f68000 */
[----:B-1----:R-:W-:-:S09]  /*4f00*/  FSETP.GT.AND P0, PT, R6, -127, PT ;  /* 0xc2fe00000600780b */ /* 0x002fd20003f04000 */
[----:B------:R-:W-:Y:S02]  /*4f10*/  @!P2 FSEL R7, R7, -127, P3 ;  /* 0xc2fe00000707a808 */ /* 0x000fe40001800000 */
[C---:B------:R-:W-:Y:S02]  /*4f20*/  FSETP.NAN.AND P2, PT, R6.reuse, R6, PT ;  /* 0x000000060600720b */ /* 0x040fe40003f48000 */
[----:B------:R-:W0:Y:S01]  /*4f30*/  F2I.S16.TRUNC.NTZ R9, R7 ;  /* 0x0000000700097305 */ /* 0x000e22000020e900 */
[----:B------:R-:W-:Y:S02]  /*4f40*/  FSETP.GEU.AND P4, PT, R7, 127, PT ;  /* 0x42fe00000700780b */ /* 0x000fe40003f8e000 */
[----:B------:R-:W-:-:S05]  /*4f50*/  @!P0 FSEL R6, R6, -127, P2 ;  /* 0xc2fe000006068808 */ /* 0x000fca0001000000 */
[----:B------:R-:W1:Y:S01]  /*4f60*/  F2I.S16.TRUNC.NTZ R8, R6 ;  /* 0x0000000600087305 */ /* 0x000e62000020e900 */
[C---:B------:R-:W-:Y:S02]  /*4f70*/  FSETP.GEU.AND P3, PT, R6.reuse, 127, PT ;  /* 0x42fe00000600780b */ /* 0x040fe40003f6e000 */
[----:B------:R-:W-:Y:S02]  /*4f80*/  FSETP.NAN.AND P2, PT, R7, R7, PT ;  /* 0x000000070700720b */ /* 0x000fe40003f48000 */
[----:B------:R-:W-:Y:S02]  /*4f90*/  FSETP.NAN.AND P0, PT, R6, R6, PT ;  /* 0x000000060600720b */ /* 0x000fe40003f08000 */
[----:B0-----:R-:W-:Y:S02]  /*4fa0*/  @P4 SEL R9, R9, 0x7f, P2 ;  /* 0x0000007f09094807 */ /* 0x001fe40001000000 */
[----:B------:R-:W-:Y:S02]  /*4fb0*/  IADD3 R4, P2, R3, c[0x0][0x1c0], RZ ;  /* 0x0000700003047a10 */ /* 0x000fe40007f5e0ff */
[----:B------:R-:W-:-:S03]  /*4fc0*/  LOP3.LUT R9, R9, 0xff, RZ, 0xc0, !PT ;  /* 0x000000ff09097812 */ /* 0x000fc600078ec0ff */
[----:B-1----:R-:W-:Y:S02]  /*4fd0*/  @P3 SEL R8, R8, 0x7f, P0 ;  /* 0x0000007f08083807 */ /* 0x002fe40000000000 */
[----:B------:R-:W-:-:S03]  /*4fe0*/  IADD3.X R5, R14, c[0x0][0x1c4], RZ, P2, !PT ;  /* 0x000071000e057a10 */ /* 0x000fc600017fe4ff */
[----:B------:R-:W-:-:S05]  /*4ff0*/  IMAD R9, R8, 0x100, R9 ;  /* 0x0000010008097824 */ /* 0x000fca00078e0209 */
[----:B------:R0:W-:Y:S01]  /*5000*/  @!P1 STG.E.U16 [R4.64], R9 ;  /* 0x0000000904009986 */ /* 0x0001e2000c101504 */
[----:B------:R-:W-:Y:S01]  /*5010*/  IMAD.MOV.U32 R7, RZ, RZ, RZ ;  /* 0x000000ffff077224 */ /* 0x000fe200078e00ff */
[----:B------:R-:W-:Y:S05]  /*5020*/  @P1 BRA `(.L_x_1) ;  /* 0x0000001000001947 */ /* 0x000fea0003800000 */
[----:B------:R1:W5:Y:S02]  /*5030*/  LDG.E.EF R7, [R10.64+0x400] ;  /* 0x000400040a077981 */ /* 0x000364000c0e1900 */
.L_x_1:
[----:B------:R-:W-:Y:S05]  /*5040*/  BSYNC B0 ;  /* 0x0000000000007941 */ /* 0x000fea0003800000 */
.L_x_0:
[C---:B0----5:R-:W-:Y:S01]  /*5050*/  IMAD.U32 R9, R7.reuse, 0x10000, RZ ;  /* 0x0001000007097824 */ /* 0x061fe200078e00ff */
[----:B------:R-:W-:Y:S01]  /*5060*/  PRMT R7, R7, 0x7632, R7 ;  /* 0x0000763207077816 */ /* 0x000fe20000000007 */
[----:B------:R-:W-:Y:S02]  /*5070*/  BSSY B0, `(.L_x_2) ;  /* 0x000001c000007945 */ /* 0x000fe40003800000 */
[C---:B------:R-:W-:Y:S02]  /*5080*/  FMUL R9, R2.reuse, R9 ;  /* 0x0000000902097220 */ /* 0x040fe40000400000 */
[----:B------:R-:W-:Y:S02]  /*5090*/  IMAD.U32 R7, R7, 0x10000, RZ ;  /* 0x0001000007077824 */ /* 0x000fe400078e00ff */
[----:B------:R-:W0:Y:S02]  /*50a0*/  FRND R6, R9 ;  /* 0x0000000900067307 */ /* 0x000e240000201000 */
[----:B------:R-:W-:-:S06]  /*50b0*/  FMUL R7, R2, R7 ;  /* 0x0000000702077220 */ /* 0x000fcc0000400000 */
[----:B------:R2:W3:Y:S01]  /*50c0*/  FRND R8, R7 ;  /* 0x0000000700087307 */ /* 0x0004e20000201000 */
[C---:B0-----:R-:W-:Y:S02]  /*50d0*/  FSETP.GT.AND P2, PT, R6.reuse, -127, PT ;  /* 0xc2fe00000600780b */ /* 0x041fe40003f44000 */
[----:B------:R-:W-:Y:S02]  /*50e0*/  FSETP.NAN.AND P3, PT, R6, R6, PT ;  /* 0x000000060600720b */ /* 0x000fe40003f68000 */
[----:B--2---:R-:W-:Y:S02]  /*50f0*/  IADD3 R7, R3, 0x400, RZ ;  /* 0x0000040003077810 */ /* 0x004fe40007ffe0ff */
[----:B---3--:R-:W-:-:S07]  /*5100*/  FSETP.GT.AND P0, PT, R8, -127, PT ;  /* 0xc2fe00000800780b */ /* 0x008fce0003f04000 */
[----:B------:R-:W-:Y:S02]  /*5110*/  @!P2 FSEL R6, R6, -127, P3 ;  /* 0xc2fe00000606a808 */ /* 0x000fe40001800000 */
[----:B------:R-:W-:Y:S02]  /*5120*/  FSETP.NAN.AND P2, PT, R8, R8, PT ;  /* 0x000000080800720b */ /* 0x000fe40003f48000 */
[----:B-1----:R0:W1:Y:S01]  /*5130*/  F2I.S16.TRUNC.NTZ R10, R6 ;  /* 0x00000006000a7305 */ /* 0x002062000020e900 */
[----:B------:R-:W-:Y:S02]  /*5140*/  FSETP.GEU.AND P4, PT, R6, 127, PT ;  /* 0x42fe00000600780b */ /* 0x000fe40003f8e000 */
[----:B------:R-:W-:Y:S02]  /*5150*/  @!P0 FSEL R8, R8, -127, P2 ;  /* 0xc2fe000008088808 */ /* 0x000fe40001000000 */
[----:B------:R-:W-:-:S03]  /*5160*/  FSETP.NAN.AND P2, PT, R6, R6, PT ;  /* 0x000000060600720b */ /* 0x000fc60003f48000 */
[----:B------:R-:W2:Y:S01]  /*5170*/  F2I.S16.TRUNC.NTZ R9, R8 ;  /* 0x0000000800097305 */ /* 0x000ea2000020e900 */
[C---:B------:R-:W-:Y:S01]  /*5180*/  FSETP.GEU.AND P3, PT, R8.reuse, 127, PT ;  /* 0x42fe00000800780b */ /* 0x040fe20003f6e000 */
[----:B0-----:R-:W-:Y:S01]  /*5190*/  IMAD.MOV.U32 R6, RZ, RZ, RZ ;  /* 0x000000ffff067224 */ /* 0x001fe200078e00ff */
[----:B------:R-:W-:-:S03]  /*51a0*/  FSETP.NAN.AND P0, PT, R8, R8, PT ;  /* 0x000000080800720b */ /* 0x000fc60003f08000 */
[----:B-1----:R-:W-:-:S04]  /*51b0*/  @P4 SEL R10, R10, 0x7f, P2 ;  /* 0x0000007f0a0a4807 */ /* 0x002fc80001000000 */
[----:B------:R-:W-:-:S04]  /*51c0*/  LOP3.LUT R10, R10, 0xff, RZ, 0xc0, !PT ;  /* 0x000000ff0a0a7812 */ /* 0x000fc800078ec0ff */
[----:B--2---:R-:W-:-:S05]  /*51d0*/  @P3 SEL R9, R9, 0x7f, P0 ;  /* 0x0000007f09093807 */ /* 0x004fca0000000000 */
[----:B------:R-:W-:-:S05]  /*51e0*/  IMAD R9, R9, 0x100, R10 ;  /* 0x0000010009097824 */ /* 0x000fca00078e020a */
[----:B------:R0:W-:Y:S01]  /*51f0*/  @!P1 STG.E.U16 [R4.64+0x200], R9 ;  /* 0x0002000904009986 */ /* 0x0001e2000c101504 */
[----:B------:R-:W-:Y:S05]  /*5200*/  @P1 BRA `(.L_x_3) ;  /* 0x0000002000001947 */ /* 0x000fea0003800000 */
[----:B0-----:R-:W-:-:S05]  /*5210*/  IMAD.WIDE R4, R7, R0, c[0x0][0x1a8] ;  /* 0x00006a0007047625 */ /* 0x001fca00078e0200 */
[----:B------:R0:W5:Y:S02]  /*5220*/  LDG.E.EF R6, [R4.64] ;  /* 0x0000000404067981 */ /* 0x000164000c0e1900 */
.L_x_3:
[----:B------:R-:W-:Y:S05]  /*5230*/  BSYNC B0 ;  /* 0x0000000000007941 */ /* 0x000fea0003800000 */
.L_x_2:
[C---:B0----5:R-:W-:Y:S01]  /*5240*/  IMAD.U32 R5, R6.reuse, 0x10000, RZ ;  /* 0x0001000006057824 */ /* 0x061fe200078e00ff */
[----:B------:R-:W-:Y:S01]  /*5250*/  PRMT R6, R6, 0x7632, R6 ;  /* 0x0000763206067816 */ /* 0x000fe20000000006 */
[----:B------:R-:W-:Y:S02]  /*5260*/  BSSY B0, `(.L_x_4) ;  /* 0x000001e000007945 */ /* 0x000fe40003800000 */
[----:B------:R-:W-:Y:S02]  /*5270*/  FMUL R4, R2, R5 ;  /* 0x0000000502047220 */ /* 0x000fe40000400000 */
        /* <DEDUP_REMOVED lines=8> */
[----:B------:R-:W-:Y:S02]  /*5300*/  FSETP.NAN.AND P2, PT, R8, R8, PT ;  /* 0x000000080800720b */ /* 0x000fe40003f48000 */
[----:B------:R0:W1:Y:S01]  /*5310*/  F2I.S16.TRUNC.NTZ R10, R6 ;  /* 0x00000006000a7305 */ /* 0x000062000020e900 */
[----:B------:R-:W-:Y:S02]  /*5320*/  FSETP.GEU.AND P4, PT, R6, 127, PT ;  /* 0x42fe00000600780b */ /* 0x000fe40003f8e000 */
[----:B------:R-:W-:Y:S02]  /*5330*/  @!P0 FSEL R8, R8, -127, P2 ;  /* 0xc2fe000008088808 */ /* 0x000fe40001000000 */
[----:B------:R-:W-:-:S03]  /*5340*/  FSETP.NAN.AND P2, PT, R6, R6, PT ;  /* 0x000000060600720b */ /* 0x000fc60003f48000 */
[----:B------:R-:W2:Y:S01]  /*5350*/  F2I.S16.TRUNC.NTZ R9, R8 ;  /* 0x0000000800097305 */ /* 0x000ea2000020e900 */
[C---:B------:R-:W-:Y:S01]  /*5360*/  FSETP.GEU.AND P3, PT, R8.reuse, 127, PT ;  /* 0x42fe00000800780b */ /* 0x040fe20003f6e000 */
[----:B0-----:R-:W-:Y:S01]  /*5370*/  IMAD.MOV.U32 R6, RZ, RZ, RZ ;  /* 0x000000ffff067224 */ /* 0x001fe200078e00ff */
[----:B------:R-:W-:-:S03]  /*5380*/  FSETP.NAN.AND P0, PT, R8, R8, PT ;  /* 0x000000080800720b */ /* 0x000fc60003f08000 */
[----:B-1----:R-:W-:Y:S02]  /*5390*/  @P4 SEL R10, R10, 0x7f, P2 ;  /* 0x0000007f0a0a4807 */ /* 0x002fe40001000000 */
[C---:B------:R-:W-:Y:S02]  /*53a0*/  IADD3 R4, P2, R7.reuse, c[0x0][0x1c0], RZ ;  /* 0x0000700007047a10 */ /* 0x040fe40007f5e0ff */
[----:B------:R-:W-:Y:S02]  /*53b0*/  LOP3.LUT R10, R10, 0xff, RZ, 0xc0, !PT ;  /* 0x000000ff0a0a7812 */ /* 0x000fe400078ec0ff */
[----:B------:R-:W-:Y:S02]  /*53c0*/  LEA.HI.X.SX32 R5, R7, c[0x0][0x1c4], 0x1, P2 ;  /* 0x0000710007057a11 */ /* 0x000fe400010f0eff */
[----:B--2---:R-:W-:Y:S02]  /*53d0*/  @P3 SEL R9, R9, 0x7f, P0 ;  /* 0x0000007f09093807 */ /* 0x004fe40000000000 */
[----:B------:R-:W-:-:S03]  /*53e0*/  IADD3 R7, R3, 0x600, RZ ;  /* 0x0000060003077810 */ /* 0x000fc60007ffe0ff */
[----:B------:R-:W-:-:S05]  /*53f0*/  IMAD R9, R9, 0x100, R10 ;  /* 0x0000010009097824 */ /* 0x000fca00078e020a */
[----:B------:R0:W-:Y:S01]  /*5400*/  @!P1 STG.E.U16 [R4.64], R9 ;  /* 0x0000000904009986 */ /* 0x0001e2000c101504 */
[----:B------:R-:W-:Y:S05]  /*5410*/  @P1 BRA `(.L_x_5) ;  /* 0x0000002000001947 */ /* 0x000fea0003800000 */
[----:B0-----:R-:W-:-:S05]  /*5420*/  IMAD.WIDE R4, R7, R0, c[0x0][0x1a8] ;  /* 0x00006a0007047625 */ /* 0x001fca00078e0200 */
[----:B------:R0:W5:Y:S02]  /*5430*/  LDG.E.EF R6, [R4.64] ;  /* 0x0000000404067981 */ /* 0x000164000c0e1900 */
.L_x_5:
[----:B------:R-:W-:Y:S05]  /*5440*/  BSYNC B0 ;  /* 0x0000000000007941 */ /* 0x000fea0003800000 */
.L_x_4:
        /* <DEDUP_REMOVED lines=32> */
.L_x_7:
[----:B------:R-:W-:Y:S05]  /*5650*/  BSYNC B0 ;  /* 0x0000000000007941 */ /* 0x000fea0003800000 */
.L_x_6:
[C---:B0----5:R-:W-:Y:S01]  /*5660*/  IMAD.U32 R5, R6.reuse, 0x10000, RZ ;  /* 0x0001000006057824 */ /* 0x061fe200078e00ff */
[----:B------:R-:W-:Y:S01]  /*5670*/  PRMT R6, R6, 0x7632, R6 ;  /* 0x0000763206067816 */ /* 0x000fe20000000006 */
[----:B------:R-:W-:Y:S01]  /*5680*/  BSSY B0, `(.L_x_8) ;  /* 0x000001e000007945 */ /* 0x000fe20003800000 */
[----:B------:R-:W-:Y:S01]  /*5690*/  IADD3 R3, R3, 0xa00, RZ ;  /* 0x00000a0003037810 */ /* 0x000fe20007ffe0ff */
        /* <DEDUP_REMOVED lines=22> */
[----:B--2---:R-:W-:-:S05]  /*5800*/  @P3 SEL R9, R9, 0x7f, P0 ;  /* 0x0000007f09093807 */ /* 0x004fca0000000000 */
[----:B------:R-:W-:-:S05]  /*5810*/  IMAD R9, R9, 0x100, R10 ;  /* 0x0000010009097824 */ /* 0x000fca00078e020a */
[----:B------:R0:W-:Y:S01]  /*5820*/  @!P1 STG.E.U16 [R4.64], R9 ;  /* 0x0000000904009986 */ /* 0x0001e2000c101504 */
[----:B------:R-:W-:Y:S05]  /*5830*/  @P1 BRA `(.L_x_9) ;  /* 0x0000002000001947 */ /* 0x000fea0003800000 */
[----:B0-----:R-:W-:-:S05]  /*5840*/  IMAD.WIDE R4, R3, R0, c[0x0][0x1a8] ;  /* 0x00006a0003047625 */ /* 0x001fca00078e0200 */
[----:B------:R0:W5:Y:S02]  /*5850*/  LDG.E.EF R6, [R4.64] ;  /* 0x0000000404067981 */ /* 0x000164000c0e1900 */
.L_x_9:
[----:B------:R-:W-:Y:S05]  /*5860*/  BSYNC B0 ;  /* 0x0000000000007941 */ /* 0x000fea0003800000 */
.L_x_8:
[C---:B-----5:R-:W-:Y:S01]  /*5870*/  PRMT R0, R6.reuse, 0x7632, R0 ;  /* 0x0000763206007816 */ /* 0x060fe20000000000 */
[----:B0-----:R-:W-:-:S04]  /*5880*/  IMAD.U32 R5, R6, 0x10000, RZ ;  /* 0x0001000006057824 */ /* 0x001fc800078e00ff */
[----:B------:R-:W-:Y:S01]  /*5890*/  FMUL R5, R2, R5 ;  /* 0x0000000502057220 */ /* 0x000fe20000400000 */
[----:B------:R-:W-:-:S03]  /*58a0*/  IMAD.U32 R7, R0, 0x10000, RZ ;  /* 0x0001000000077824 */ /* 0x000fc600078e00ff */
[----:B------:R-:W0:Y:S01]  /*58b0*/  FRND R0, R5 ;  /* 0x0000000500007307 */ /* 0x000e220000201000 */
[----:B------:R-:W-:-:S07]  /*58c0*/  FMUL R7, R2, R7 ;  /* 0x0000000702077220 */ /* 0x000fce0000400000 */
[----:B------:R-:W1:Y:S01]  /*58d0*/  FRND R4, R7 ;  /* 0x0000000700047307 */ /* 0x000e620000201000 */
[C---:B0-----:R-:W-:Y:S02]  /*58e0*/  FSETP.GT.AND P2, PT, R0.reuse, -127, PT ;  /* 0xc2fe00000000780b */ /* 0x041fe40003f44000 */
[----:B------:R-:W-:Y:S02]  /*58f0*/  FSETP.NAN.AND P3, PT, R0, R0, PT ;  /* 0x000000000000720b */ /* 0x000fe40003f68000 */
[----:B-1----:R-:W-:-:S09]  /*5900*/  FSETP.GT.AND P0, PT, R4, -127, PT ;  /* 0xc2fe00000400780b */ /* 0x002fd20003f04000 */
[----:B------:R-:W-:Y:S02]  /*5910*/  @!P2 FSEL R0, R0, -127, P3 ;  /* 0xc2fe00000000a808 */ /* 0x000fe40001800000 */
[----:B------:R-:W-:Y:S02]  /*5920*/  FSETP.NAN.AND P2, PT, R4, R4, PT ;  /* 0x000000040400720b */ /* 0x000fe40003f48000 */
[----:B------:R-:W0:Y:S01]  /*5930*/  F2I.S16.TRUNC.NTZ R6, R0 ;  /* 0x0000000000067305 */ /* 0x000e22000020e900 */
[----:B------:R-:W-:Y:S02]  /*5940*/  FSETP.GEU.AND P4, PT, R0, 127, PT ;  /* 0x42fe00000000780b */ /* 0x000fe40003f8e000 */
[----:B------:R-:W-:Y:S02]  /*5950*/  @!P0 FSEL R4, R4, -127, P2 ;  /* 0xc2fe000004048808 */ /* 0x000fe40001000000 */
[----:B------:R-:W-:-:S03]  /*5960*/  FSETP.NAN.AND P2, PT, R0, R0, PT ;  /* 0x000000000000720b */ /* 0x000fc60003f48000 */
[----:B------:R-:W1:Y:S01]  /*5970*/  F2I.S16.TRUNC.NTZ R5, R4 ;  /* 0x0000000400057305 */ /* 0x000e62000020e900 */
[C---:B------:R-:W-:Y:S02]  /*5980*/  FSETP.GEU.AND P3, PT, R4.reuse, 127, PT ;  /* 0x42fe00000400780b */ /* 0x040fe40003f6e000 */
[----:B------:R-:W-:-:S03]  /*5990*/  FSETP.NAN.AND P0, PT, R4, R4, PT ;  /* 0x000000040400720b */ /* 0x000fc60003f08000 */
[----:B0-----:R-:W-:Y:S02]  /*59a0*/  @P4 SEL R6, R6, 0x7f, P2 ;  /* 0x0000007f06064807 */ /* 0x001fe40001000000 */
[C---:B------:R-:W-:Y:S02]  /*59b0*/  IADD3 R2, P2, R3.reuse, c[0x0][0x1c0], RZ ;  /* 0x0000700003027a10 */ /* 0x040fe40007f5e0ff */
[----:B------:R-:W-:Y:S02]  /*59c0*/  LOP3.LUT R6, R6, 0xff, RZ, 0xc0, !PT ;  /* 0x000000ff06067812 */ /* 0x000fe400078ec0ff */
[----:B------:R-:W-:Y:S02]  /*59d0*/  LEA.HI.X.SX32 R3, R3, c[0x0][0x1c4], 0x1, P2 ;  /* 0x0000710003037a11 */ /* 0x000fe400010f0eff */
[----:B-1----:R-:W-:-:S05]  /*59e0*/  @P3 SEL R5, R5, 0x7f, P0 ;  /* 0x0000007f05053807 */ /* 0x002fca0000000000 */
[----:B------:R-:W-:Y:S01]  /*59f0*/  IMAD R5, R5, 0x100, R6 ;  /* 0x0000010005057824 */ /* 0x000fe200078e0206 */
[----:B------:R-:W-:Y:S06]  /*5a00*/  @P1 EXIT ;  /* 0x000000000000194d */ /* 0x000fec0003800000 */
[----:B------:R-:W-:Y:S01]  /*5a10*/  STG.E.U16 [R2.64], R5 ;  /* 0x0000000502007986 */ /* 0x000fe2000c101504 */
[----:B------:R-:W-:Y:S05]  /*5a20*/  EXIT ;  /* 0x000000000000794d */ /* 0x000fea0003800000 */
.L_x_10:
[----:B------:R-:W-:-:S00]  /*5a30*/  BRA `(.L_x_10) ;  /* 0xfffffff000007947 */ /* 0x000fc0000383ffff */
[----:B------:R-:W-:-:S00]  /*5a40*/  NOP ;  /* 0x0000000000007918 */ /* 0x000fc00000000000 */
        /* <DEDUP_REMOVED lines=11> */
.L_x_11:


//--------------------- .nv.global.init           --------------------------
	.section	.nv.global.init,"aw",@progbits
.nv.global.init:
	.type		_$_str,@object
	.size		_$_str,(.L_0 - _$_str)
_$_str:
        /*0000*/ 	.byte	0x5f, 0x5f, 0x43, 0x55, 0x44, 0x41, 0x5f, 0x46, 0x54, 0x5a, 0x00
.L_0:


//--------------------- .nv.shared.triton_red_fused__to_copy_add_amax_amin_clamp_mul_native_layer_norm_reciprocal_12 --------------------------
	.section	.nv.shared.triton_red_fused__to_copy_add_amax_amin_clamp_mul_native_layer_norm_reciprocal_12,"aw",@nobits
	.sectionflags	@""
	.align	16
